//
// Generated by NVIDIA NVVM Compiler
//
// Compiler Build ID: CL-36424714
// Cuda compilation tools, release 13.0, V13.0.88
// Based on NVVM 20.0.0
//

.version 9.0
.target sm_100
.address_size 64

	// .globl	_Z13matrixAditionPiS_S_i
// _ZZ11convolutionPiPKiS_iiiE4N_ds has been demoted

.visible .entry _Z13matrixAditionPiS_S_i(
	.param .u64 .ptr .align 1 _Z13matrixAditionPiS_S_i_param_0,
	.param .u64 .ptr .align 1 _Z13matrixAditionPiS_S_i_param_1,
	.param .u64 .ptr .align 1 _Z13matrixAditionPiS_S_i_param_2,
	.param .u32 _Z13matrixAditionPiS_S_i_param_3
)
{
	.reg .pred 	%p<2>;
	.reg .b32 	%r<10>;
	.reg .b64 	%rd<11>;

	ld.param.u64 	%rd1, [_Z13matrixAditionPiS_S_i_param_0];
	ld.param.u64 	%rd2, [_Z13matrixAditionPiS_S_i_param_1];
	ld.param.u64 	%rd3, [_Z13matrixAditionPiS_S_i_param_2];
	ld.param.u32 	%r2, [_Z13matrixAditionPiS_S_i_param_3];
	mov.u32 	%r3, %tid.x;
	mov.u32 	%r4, %ntid.x;
	mov.u32 	%r5, %ctaid.x;
	mad.lo.s32 	%r1, %r4, %r5, %r3;
	mul.lo.s32 	%r6, %r2, %r2;
	setp.ge.s32 	%p1, %r1, %r6;
	@%p1 bra 	$L__BB0_2;
	cvta.to.global.u64 	%rd4, %rd2;
	cvta.to.global.u64 	%rd5, %rd3;
	cvta.to.global.u64 	%rd6, %rd1;
	mul.wide.s32 	%rd7, %r1, 4;
	add.s64 	%rd8, %rd4, %rd7;
	ld.global.u32 	%r7, [%rd8];
	add.s64 	%rd9, %rd5, %rd7;
	ld.global.u32 	%r8, [%rd9];
	add.s32 	%r9, %r8, %r7;
	add.s64 	%rd10, %rd6, %rd7;
	st.global.u32 	[%rd10], %r9;
$L__BB0_2:
	ret;

}
	// .globl	_Z16matrixAditionRowPiS_S_i
.visible .entry _Z16matrixAditionRowPiS_S_i(
	.param .u64 .ptr .align 1 _Z16matrixAditionRowPiS_S_i_param_0,
	.param .u64 .ptr .align 1 _Z16matrixAditionRowPiS_S_i_param_1,
	.param .u64 .ptr .align 1 _Z16matrixAditionRowPiS_S_i_param_2,
	.param .u32 _Z16matrixAditionRowPiS_S_i_param_3
)
{
	.reg .pred 	%p<15>;
	.reg .b32 	%r<75>;
	.reg .b64 	%rd<26>;

	ld.param.u64 	%rd7, [_Z16matrixAditionRowPiS_S_i_param_0];
	ld.param.u64 	%rd8, [_Z16matrixAditionRowPiS_S_i_param_1];
	ld.param.u64 	%rd9, [_Z16matrixAditionRowPiS_S_i_param_2];
	ld.param.u32 	%r16, [_Z16matrixAditionRowPiS_S_i_param_3];
	cvta.to.global.u64 	%rd1, %rd7;
	cvta.to.global.u64 	%rd2, %rd9;
	cvta.to.global.u64 	%rd3, %rd8;
	mov.u32 	%r17, %tid.x;
	mov.u32 	%r18, %ntid.x;
	mov.u32 	%r19, %ctaid.x;
	mad.lo.s32 	%r1, %r18, %r19, %r17;
	setp.lt.s32 	%p1, %r16, 1;
	@%p1 bra 	$L__BB1_18;
	mul.lo.s32 	%r2, %r16, %r1;
	and.b32  	%r3, %r16, 7;
	setp.lt.u32 	%p2, %r16, 8;
	mov.b32 	%r73, 0;
	@%p2 bra 	$L__BB1_6;
	and.b32  	%r73, %r16, 2147483640;
	neg.s32 	%r71, %r73;
	add.s64 	%rd4, %rd3, 16;
	add.s64 	%rd5, %rd2, 16;
	add.s64 	%rd6, %rd1, 16;
	mov.u32 	%r70, %r2;
$L__BB1_3:
	.pragma "nounroll";
	setp.ge.s32 	%p3, %r1, %r16;
	@%p3 bra 	$L__BB1_5;
	mul.wide.s32 	%rd10, %r70, 4;
	add.s64 	%rd11, %rd4, %rd10;
	add.s64 	%rd12, %rd5, %rd10;
	add.s64 	%rd13, %rd6, %rd10;
	ld.global.u32 	%r21, [%rd11+-16];
	ld.global.u32 	%r22, [%rd12+-16];
	add.s32 	%r23, %r22, %r21;
	st.global.u32 	[%rd13+-16], %r23;
	ld.global.u32 	%r24, [%rd11+-12];
	ld.global.u32 	%r25, [%rd12+-12];
	add.s32 	%r26, %r25, %r24;
	st.global.u32 	[%rd13+-12], %r26;
	ld.global.u32 	%r27, [%rd11+-8];
	ld.global.u32 	%r28, [%rd12+-8];
	add.s32 	%r29, %r28, %r27;
	st.global.u32 	[%rd13+-8], %r29;
	ld.global.u32 	%r30, [%rd11+-4];
	ld.global.u32 	%r31, [%rd12+-4];
	add.s32 	%r32, %r31, %r30;
	st.global.u32 	[%rd13+-4], %r32;
	ld.global.u32 	%r33, [%rd11];
	ld.global.u32 	%r34, [%rd12];
	add.s32 	%r35, %r34, %r33;
	st.global.u32 	[%rd13], %r35;
	ld.global.u32 	%r36, [%rd11+4];
	ld.global.u32 	%r37, [%rd12+4];
	add.s32 	%r38, %r37, %r36;
	st.global.u32 	[%rd13+4], %r38;
	ld.global.u32 	%r39, [%rd11+8];
	ld.global.u32 	%r40, [%rd12+8];
	add.s32 	%r41, %r40, %r39;
	st.global.u32 	[%rd13+8], %r41;
	ld.global.u32 	%r42, [%rd11+12];
	ld.global.u32 	%r43, [%rd12+12];
	add.s32 	%r44, %r43, %r42;
	st.global.u32 	[%rd13+12], %r44;
$L__BB1_5:
	add.s32 	%r71, %r71, 8;
	add.s32 	%r70, %r70, 8;
	setp.ne.s32 	%p4, %r71, 0;
	@%p4 bra 	$L__BB1_3;
$L__BB1_6:
	setp.eq.s32 	%p5, %r3, 0;
	@%p5 bra 	$L__BB1_18;
	and.b32  	%r11, %r16, 3;
	setp.lt.u32 	%p6, %r3, 4;
	@%p6 bra 	$L__BB1_11;
	setp.ge.s32 	%p7, %r1, %r16;
	@%p7 bra 	$L__BB1_10;
	add.s32 	%r45, %r73, %r2;
	mul.wide.s32 	%rd14, %r45, 4;
	add.s64 	%rd15, %rd3, %rd14;
	ld.global.u32 	%r46, [%rd15];
	add.s64 	%rd16, %rd2, %rd14;
	ld.global.u32 	%r47, [%rd16];
	add.s32 	%r48, %r47, %r46;
	add.s64 	%rd17, %rd1, %rd14;
	st.global.u32 	[%rd17], %r48;
	ld.global.u32 	%r49, [%rd15+4];
	ld.global.u32 	%r50, [%rd16+4];
	add.s32 	%r51, %r50, %r49;
	st.global.u32 	[%rd17+4], %r51;
	ld.global.u32 	%r52, [%rd15+8];
	ld.global.u32 	%r53, [%rd16+8];
	add.s32 	%r54, %r53, %r52;
	st.global.u32 	[%rd17+8], %r54;
	ld.global.u32 	%r55, [%rd15+12];
	ld.global.u32 	%r56, [%rd16+12];
	add.s32 	%r57, %r56, %r55;
	st.global.u32 	[%rd17+12], %r57;
$L__BB1_10:
	add.s32 	%r73, %r73, 4;
$L__BB1_11:
	setp.eq.s32 	%p8, %r11, 0;
	@%p8 bra 	$L__BB1_18;
	setp.eq.s32 	%p9, %r11, 1;
	@%p9 bra 	$L__BB1_16;
	setp.ge.s32 	%p10, %r1, %r16;
	@%p10 bra 	$L__BB1_15;
	add.s32 	%r58, %r73, %r2;
	mul.wide.s32 	%rd18, %r58, 4;
	add.s64 	%rd19, %rd3, %rd18;
	ld.global.u32 	%r59, [%rd19];
	add.s64 	%rd20, %rd2, %rd18;
	ld.global.u32 	%r60, [%rd20];
	add.s32 	%r61, %r60, %r59;
	add.s64 	%rd21, %rd1, %rd18;
	st.global.u32 	[%rd21], %r61;
	ld.global.u32 	%r62, [%rd19+4];
	ld.global.u32 	%r63, [%rd20+4];
	add.s32 	%r64, %r63, %r62;
	st.global.u32 	[%rd21+4], %r64;
$L__BB1_15:
	add.s32 	%r73, %r73, 2;
$L__BB1_16:
	setp.ge.s32 	%p11, %r1, %r16;
	and.b32  	%r65, %r16, 1;
	setp.eq.b32 	%p12, %r65, 1;
	not.pred 	%p13, %p12;
	or.pred  	%p14, %p13, %p11;
	@%p14 bra 	$L__BB1_18;
	add.s32 	%r66, %r73, %r2;
	mul.wide.s32 	%rd22, %r66, 4;
	add.s64 	%rd23, %rd3, %rd22;
	ld.global.u32 	%r67, [%rd23];
	add.s64 	%rd24, %rd2, %rd22;
	ld.global.u32 	%r68, [%rd24];
	add.s32 	%r69, %r68, %r67;
	add.s64 	%rd25, %rd1, %rd22;
	st.global.u32 	[%rd25], %r69;
$L__BB1_18:
	ret;

}
	// .globl	_Z27convolution_1D_basic_kernelPiS_S_S_S_S_S_ii
.visible .entry _Z27convolution_1D_basic_kernelPiS_S_S_S_S_S_ii(
	.param .u64 .ptr .align 1 _Z27convolution_1D_basic_kernelPiS_S_S_S_S_S_ii_param_0,
	.param .u64 .ptr .align 1 _Z27convolution_1D_basic_kernelPiS_S_S_S_S_S_ii_param_1,
	.param .u64 .ptr .align 1 _Z27convolution_1D_basic_kernelPiS_S_S_S_S_S_ii_param_2,
	.param .u64 .ptr .align 1 _Z27convolution_1D_basic_kernelPiS_S_S_S_S_S_ii_param_3,
	.param .u64 .ptr .align 1 _Z27convolution_1D_basic_kernelPiS_S_S_S_S_S_ii_param_4,
	.param .u64 .ptr .align 1 _Z27convolution_1D_basic_kernelPiS_S_S_S_S_S_ii_param_5,
	.param .u64 .ptr .align 1 _Z27convolution_1D_basic_kernelPiS_S_S_S_S_S_ii_param_6,
	.param .u32 _Z27convolution_1D_basic_kernelPiS_S_S_S_S_S_ii_param_7,
	.param .u32 _Z27convolution_1D_basic_kernelPiS_S_S_S_S_S_ii_param_8
)
{
	.reg .pred 	%p<55>;
	.reg .b32 	%r<284>;
	.reg .b64 	%rd<88>;

	ld.param.u64 	%rd11, [_Z27convolution_1D_basic_kernelPiS_S_S_S_S_S_ii_param_0];
	ld.param.u64 	%rd12, [_Z27convolution_1D_basic_kernelPiS_S_S_S_S_S_ii_param_1];
	ld.param.u64 	%rd13, [_Z27convolution_1D_basic_kernelPiS_S_S_S_S_S_ii_param_2];
	ld.param.u64 	%rd14, [_Z27convolution_1D_basic_kernelPiS_S_S_S_S_S_ii_param_3];
	ld.param.u64 	%rd9, [_Z27convolution_1D_basic_kernelPiS_S_S_S_S_S_ii_param_5];
	ld.param.u64 	%rd10, [_Z27convolution_1D_basic_kernelPiS_S_S_S_S_S_ii_param_6];
	ld.param.u32 	%r139, [_Z27convolution_1D_basic_kernelPiS_S_S_S_S_S_ii_param_7];
	ld.param.u32 	%r140, [_Z27convolution_1D_basic_kernelPiS_S_S_S_S_S_ii_param_8];
	cvta.to.global.u64 	%rd1, %rd13;
	cvta.to.global.u64 	%rd2, %rd12;
	cvta.to.global.u64 	%rd3, %rd14;
	cvta.to.global.u64 	%rd4, %rd11;
	mov.u32 	%r142, %ctaid.x;
	mov.u32 	%r143, %ntid.x;
	mov.u32 	%r144, %tid.x;
	mad.lo.s32 	%r1, %r142, %r143, %r144;
	shr.u32 	%r145, %r139, 31;
	add.s32 	%r146, %r139, %r145;
	shr.s32 	%r147, %r146, 1;
	sub.s32 	%r2, %r1, %r147;
	setp.lt.s32 	%p1, %r139, 1;
	mov.b32 	%r218, 0;
	mov.u32 	%r219, %r218;
	mov.u32 	%r220, %r218;
	@%p1 bra 	$L__BB2_41;
	and.b32  	%r3, %r139, 7;
	setp.lt.u32 	%p2, %r139, 8;
	mov.b32 	%r264, 0;
	mov.u32 	%r220, %r264;
	mov.u32 	%r219, %r264;
	mov.u32 	%r218, %r264;
	@%p2 bra 	$L__BB2_20;
	and.b32  	%r264, %r139, 2147483640;
	mov.b32 	%r214, 0;
	mov.u32 	%r220, %r214;
	mov.u32 	%r219, %r214;
	mov.u32 	%r218, %r214;
$L__BB2_3:
	.pragma "nounroll";
	add.s32 	%r9, %r2, %r214;
	setp.lt.s32 	%p3, %r9, 0;
	setp.ge.s32 	%p4, %r9, %r140;
	mul.wide.u32 	%rd15, %r214, 4;
	add.s64 	%rd5, %rd3, %rd15;
	or.pred  	%p5, %p3, %p4;
	@%p5 bra 	$L__BB2_5;
	mul.wide.u32 	%rd16, %r9, 4;
	add.s64 	%rd17, %rd4, %rd16;
	ld.global.u32 	%r151, [%rd17];
	ld.global.u32 	%r152, [%rd5];
	mad.lo.s32 	%r218, %r152, %r151, %r218;
	add.s64 	%rd18, %rd2, %rd16;
	ld.global.u32 	%r153, [%rd18];
	mad.lo.s32 	%r219, %r153, %r152, %r219;
	add.s64 	%rd19, %rd1, %rd16;
	ld.global.u32 	%r154, [%rd19];
	mad.lo.s32 	%r220, %r152, %r154, %r220;
$L__BB2_5:
	add.s32 	%r16, %r9, 1;
	setp.lt.s32 	%p6, %r16, 0;
	setp.ge.s32 	%p7, %r16, %r140;
	or.pred  	%p8, %p6, %p7;
	@%p8 bra 	$L__BB2_7;
	mul.wide.u32 	%rd20, %r16, 4;
	add.s64 	%rd21, %rd4, %rd20;
	ld.global.u32 	%r155, [%rd21];
	ld.global.u32 	%r156, [%rd5+4];
	mad.lo.s32 	%r218, %r156, %r155, %r218;
	add.s64 	%rd22, %rd2, %rd20;
	ld.global.u32 	%r157, [%rd22];
	mad.lo.s32 	%r219, %r157, %r156, %r219;
	add.s64 	%rd23, %rd1, %rd20;
	ld.global.u32 	%r158, [%rd23];
	mad.lo.s32 	%r220, %r156, %r158, %r220;
$L__BB2_7:
	add.s32 	%r23, %r9, 2;
	setp.lt.s32 	%p9, %r23, 0;
	setp.ge.s32 	%p10, %r23, %r140;
	or.pred  	%p11, %p9, %p10;
	@%p11 bra 	$L__BB2_9;
	mul.wide.u32 	%rd24, %r23, 4;
	add.s64 	%rd25, %rd4, %rd24;
	ld.global.u32 	%r159, [%rd25];
	ld.global.u32 	%r160, [%rd5+8];
	mad.lo.s32 	%r218, %r160, %r159, %r218;
	add.s64 	%rd26, %rd2, %rd24;
	ld.global.u32 	%r161, [%rd26];
	mad.lo.s32 	%r219, %r161, %r160, %r219;
	add.s64 	%rd27, %rd1, %rd24;
	ld.global.u32 	%r162, [%rd27];
	mad.lo.s32 	%r220, %r160, %r162, %r220;
$L__BB2_9:
	add.s32 	%r30, %r9, 3;
	setp.lt.s32 	%p12, %r30, 0;
	setp.ge.s32 	%p13, %r30, %r140;
	or.pred  	%p14, %p12, %p13;
	@%p14 bra 	$L__BB2_11;
	mul.wide.u32 	%rd28, %r30, 4;
	add.s64 	%rd29, %rd4, %rd28;
	ld.global.u32 	%r163, [%rd29];
	ld.global.u32 	%r164, [%rd5+12];
	mad.lo.s32 	%r218, %r164, %r163, %r218;
	add.s64 	%rd30, %rd2, %rd28;
	ld.global.u32 	%r165, [%rd30];
	mad.lo.s32 	%r219, %r165, %r164, %r219;
	add.s64 	%rd31, %rd1, %rd28;
	ld.global.u32 	%r166, [%rd31];
	mad.lo.s32 	%r220, %r164, %r166, %r220;
$L__BB2_11:
	add.s32 	%r37, %r9, 4;
	setp.lt.s32 	%p15, %r37, 0;
	setp.ge.s32 	%p16, %r37, %r140;
	or.pred  	%p17, %p15, %p16;
	@%p17 bra 	$L__BB2_13;
	mul.wide.u32 	%rd32, %r37, 4;
	add.s64 	%rd33, %rd4, %rd32;
	ld.global.u32 	%r167, [%rd33];
	ld.global.u32 	%r168, [%rd5+16];
	mad.lo.s32 	%r218, %r168, %r167, %r218;
	add.s64 	%rd34, %rd2, %rd32;
	ld.global.u32 	%r169, [%rd34];
	mad.lo.s32 	%r219, %r169, %r168, %r219;
	add.s64 	%rd35, %rd1, %rd32;
	ld.global.u32 	%r170, [%rd35];
	mad.lo.s32 	%r220, %r168, %r170, %r220;
$L__BB2_13:
	add.s32 	%r44, %r9, 5;
	setp.lt.s32 	%p18, %r44, 0;
	setp.ge.s32 	%p19, %r44, %r140;
	or.pred  	%p20, %p18, %p19;
	@%p20 bra 	$L__BB2_15;
	mul.wide.u32 	%rd36, %r44, 4;
	add.s64 	%rd37, %rd4, %rd36;
	ld.global.u32 	%r171, [%rd37];
	ld.global.u32 	%r172, [%rd5+20];
	mad.lo.s32 	%r218, %r172, %r171, %r218;
	add.s64 	%rd38, %rd2, %rd36;
	ld.global.u32 	%r173, [%rd38];
	mad.lo.s32 	%r219, %r173, %r172, %r219;
	add.s64 	%rd39, %rd1, %rd36;
	ld.global.u32 	%r174, [%rd39];
	mad.lo.s32 	%r220, %r172, %r174, %r220;
$L__BB2_15:
	add.s32 	%r51, %r9, 6;
	setp.lt.s32 	%p21, %r51, 0;
	setp.ge.s32 	%p22, %r51, %r140;
	or.pred  	%p23, %p21, %p22;
	@%p23 bra 	$L__BB2_17;
	mul.wide.u32 	%rd40, %r51, 4;
	add.s64 	%rd41, %rd4, %rd40;
	ld.global.u32 	%r175, [%rd41];
	ld.global.u32 	%r176, [%rd5+24];
	mad.lo.s32 	%r218, %r176, %r175, %r218;
	add.s64 	%rd42, %rd2, %rd40;
	ld.global.u32 	%r177, [%rd42];
	mad.lo.s32 	%r219, %r177, %r176, %r219;
	add.s64 	%rd43, %rd1, %rd40;
	ld.global.u32 	%r178, [%rd43];
	mad.lo.s32 	%r220, %r176, %r178, %r220;
$L__BB2_17:
	add.s32 	%r58, %r9, 7;
	setp.lt.s32 	%p24, %r58, 0;
	setp.ge.s32 	%p25, %r58, %r140;
	or.pred  	%p26, %p24, %p25;
	@%p26 bra 	$L__BB2_19;
	mul.wide.u32 	%rd44, %r58, 4;
	add.s64 	%rd45, %rd4, %rd44;
	ld.global.u32 	%r179, [%rd45];
	ld.global.u32 	%r180, [%rd5+28];
	mad.lo.s32 	%r218, %r180, %r179, %r218;
	add.s64 	%rd46, %rd2, %rd44;
	ld.global.u32 	%r181, [%rd46];
	mad.lo.s32 	%r219, %r181, %r180, %r219;
	add.s64 	%rd47, %rd1, %rd44;
	ld.global.u32 	%r182, [%rd47];
	mad.lo.s32 	%r220, %r180, %r182, %r220;
$L__BB2_19:
	add.s32 	%r214, %r214, 8;
	setp.ne.s32 	%p27, %r214, %r264;
	@%p27 bra 	$L__BB2_3;
$L__BB2_20:
	setp.eq.s32 	%p28, %r3, 0;
	@%p28 bra 	$L__BB2_41;
	and.b32  	%r73, %r139, 3;
	setp.lt.u32 	%p29, %r3, 4;
	@%p29 bra 	$L__BB2_31;
	add.s32 	%r74, %r2, %r264;
	setp.lt.s32 	%p30, %r74, 0;
	setp.ge.s32 	%p31, %r74, %r140;
	mul.wide.u32 	%rd48, %r264, 4;
	add.s64 	%rd6, %rd3, %rd48;
	or.pred  	%p32, %p30, %p31;
	@%p32 bra 	$L__BB2_24;
	mul.wide.u32 	%rd49, %r74, 4;
	add.s64 	%rd50, %rd4, %rd49;
	ld.global.u32 	%r184, [%rd50];
	ld.global.u32 	%r185, [%rd6];
	mad.lo.s32 	%r218, %r185, %r184, %r218;
	add.s64 	%rd51, %rd2, %rd49;
	ld.global.u32 	%r186, [%rd51];
	mad.lo.s32 	%r219, %r186, %r185, %r219;
	add.s64 	%rd52, %rd1, %rd49;
	ld.global.u32 	%r187, [%rd52];
	mad.lo.s32 	%r220, %r185, %r187, %r220;
$L__BB2_24:
	add.s32 	%r81, %r74, 1;
	setp.lt.s32 	%p33, %r81, 0;
	setp.ge.s32 	%p34, %r81, %r140;
	or.pred  	%p35, %p33, %p34;
	@%p35 bra 	$L__BB2_26;
	mul.wide.u32 	%rd53, %r81, 4;
	add.s64 	%rd54, %rd4, %rd53;
	ld.global.u32 	%r188, [%rd54];
	ld.global.u32 	%r189, [%rd6+4];
	mad.lo.s32 	%r218, %r189, %r188, %r218;
	add.s64 	%rd55, %rd2, %rd53;
	ld.global.u32 	%r190, [%rd55];
	mad.lo.s32 	%r219, %r190, %r189, %r219;
	add.s64 	%rd56, %rd1, %rd53;
	ld.global.u32 	%r191, [%rd56];
	mad.lo.s32 	%r220, %r189, %r191, %r220;
$L__BB2_26:
	add.s32 	%r88, %r74, 2;
	setp.lt.s32 	%p36, %r88, 0;
	setp.ge.s32 	%p37, %r88, %r140;
	or.pred  	%p38, %p36, %p37;
	@%p38 bra 	$L__BB2_28;
	mul.wide.u32 	%rd57, %r88, 4;
	add.s64 	%rd58, %rd4, %rd57;
	ld.global.u32 	%r192, [%rd58];
	ld.global.u32 	%r193, [%rd6+8];
	mad.lo.s32 	%r218, %r193, %r192, %r218;
	add.s64 	%rd59, %rd2, %rd57;
	ld.global.u32 	%r194, [%rd59];
	mad.lo.s32 	%r219, %r194, %r193, %r219;
	add.s64 	%rd60, %rd1, %rd57;
	ld.global.u32 	%r195, [%rd60];
	mad.lo.s32 	%r220, %r193, %r195, %r220;
$L__BB2_28:
	add.s32 	%r95, %r74, 3;
	setp.lt.s32 	%p39, %r95, 0;
	setp.ge.s32 	%p40, %r95, %r140;
	or.pred  	%p41, %p39, %p40;
	@%p41 bra 	$L__BB2_30;
	mul.wide.u32 	%rd61, %r95, 4;
	add.s64 	%rd62, %rd4, %rd61;
	ld.global.u32 	%r196, [%rd62];
	ld.global.u32 	%r197, [%rd6+12];
	mad.lo.s32 	%r218, %r197, %r196, %r218;
	add.s64 	%rd63, %rd2, %rd61;
	ld.global.u32 	%r198, [%rd63];
	mad.lo.s32 	%r219, %r198, %r197, %r219;
	add.s64 	%rd64, %rd1, %rd61;
	ld.global.u32 	%r199, [%rd64];
	mad.lo.s32 	%r220, %r197, %r199, %r220;
$L__BB2_30:
	add.s32 	%r264, %r264, 4;
$L__BB2_31:
	setp.eq.s32 	%p42, %r73, 0;
	@%p42 bra 	$L__BB2_41;
	setp.eq.s32 	%p43, %r73, 1;
	@%p43 bra 	$L__BB2_38;
	add.s32 	%r110, %r2, %r264;
	setp.lt.s32 	%p44, %r110, 0;
	setp.ge.s32 	%p45, %r110, %r140;
	mul.wide.u32 	%rd65, %r264, 4;
	add.s64 	%rd7, %rd3, %rd65;
	or.pred  	%p46, %p44, %p45;
	@%p46 bra 	$L__BB2_35;
	mul.wide.u32 	%rd66, %r110, 4;
	add.s64 	%rd67, %rd4, %rd66;
	ld.global.u32 	%r201, [%rd67];
	ld.global.u32 	%r202, [%rd7];
	mad.lo.s32 	%r218, %r202, %r201, %r218;
	add.s64 	%rd68, %rd2, %rd66;
	ld.global.u32 	%r203, [%rd68];
	mad.lo.s32 	%r219, %r203, %r202, %r219;
	add.s64 	%rd69, %rd1, %rd66;
	ld.global.u32 	%r204, [%rd69];
	mad.lo.s32 	%r220, %r202, %r204, %r220;
$L__BB2_35:
	add.s32 	%r117, %r110, 1;
	setp.lt.s32 	%p47, %r117, 0;
	setp.ge.s32 	%p48, %r117, %r140;
	or.pred  	%p49, %p47, %p48;
	@%p49 bra 	$L__BB2_37;
	mul.wide.u32 	%rd70, %r117, 4;
	add.s64 	%rd71, %rd4, %rd70;
	ld.global.u32 	%r205, [%rd71];
	ld.global.u32 	%r206, [%rd7+4];
	mad.lo.s32 	%r218, %r206, %r205, %r218;
	add.s64 	%rd72, %rd2, %rd70;
	ld.global.u32 	%r207, [%rd72];
	mad.lo.s32 	%r219, %r207, %r206, %r219;
	add.s64 	%rd73, %rd1, %rd70;
	ld.global.u32 	%r208, [%rd73];
	mad.lo.s32 	%r220, %r206, %r208, %r220;
$L__BB2_37:
	add.s32 	%r264, %r264, 2;
$L__BB2_38:
	and.b32  	%r209, %r139, 1;
	setp.eq.b32 	%p50, %r209, 1;
	not.pred 	%p51, %p50;
	@%p51 bra 	$L__BB2_41;
	add.s32 	%r132, %r2, %r264;
	setp.lt.s32 	%p52, %r132, 0;
	setp.ge.s32 	%p53, %r132, %r140;
	or.pred  	%p54, %p52, %p53;
	@%p54 bra 	$L__BB2_41;
	mul.wide.u32 	%rd74, %r132, 4;
	add.s64 	%rd75, %rd4, %rd74;
	ld.global.u32 	%r210, [%rd75];
	mul.wide.u32 	%rd76, %r264, 4;
	add.s64 	%rd77, %rd3, %rd76;
	ld.global.u32 	%r211, [%rd77];
	mad.lo.s32 	%r218, %r211, %r210, %r218;
	add.s64 	%rd78, %rd2, %rd74;
	ld.global.u32 	%r212, [%rd78];
	mad.lo.s32 	%r219, %r212, %r211, %r219;
	add.s64 	%rd79, %rd1, %rd74;
	ld.global.u32 	%r213, [%rd79];
	mad.lo.s32 	%r220, %r211, %r213, %r220;
$L__BB2_41:
	ld.param.u64 	%rd87, [_Z27convolution_1D_basic_kernelPiS_S_S_S_S_S_ii_param_4];
	cvta.to.global.u64 	%rd80, %rd87;
	cvta.to.global.u64 	%rd81, %rd9;
	cvta.to.global.u64 	%rd82, %rd10;
	mul.wide.s32 	%rd83, %r1, 4;
	add.s64 	%rd84, %rd80, %rd83;
	st.global.u32 	[%rd84], %r218;
	add.s64 	%rd85, %rd81, %rd83;
	st.global.u32 	[%rd85], %r219;
	add.s64 	%rd86, %rd82, %rd83;
	st.global.u32 	[%rd86], %r220;
	ret;

}
	// .globl	_Z11convolutionPiPKiS_iii
.visible .entry _Z11convolutionPiPKiS_iii(
	.param .u64 .ptr .align 1 _Z11convolutionPiPKiS_iii_param_0,
	.param .u64 .ptr .align 1 _Z11convolutionPiPKiS_iii_param_1,
	.param .u64 .ptr .align 1 _Z11convolutionPiPKiS_iii_param_2,
	.param .u32 _Z11convolutionPiPKiS_iii_param_3,
	.param .u32 _Z11convolutionPiPKiS_iii_param_4,
	.param .u32 _Z11convolutionPiPKiS_iii_param_5
)
{
	.reg .pred 	%p<32>;
	.reg .b16 	%rs<9>;
	.reg .b32 	%r<166>;
	.reg .b64 	%rd<44>;
	// demoted variable
	.shared .align 4 .b8 _ZZ11convolutionPiPKiS_iiiE4N_ds[1296];
	ld.param.u64 	%rd16, [_Z11convolutionPiPKiS_iii_param_0];
	ld.param.u64 	%rd15, [_Z11convolutionPiPKiS_iii_param_2];
	ld.param.u32 	%r41, [_Z11convolutionPiPKiS_iii_param_3];
	ld.param.u32 	%r42, [_Z11convolutionPiPKiS_iii_param_4];
	ld.param.u32 	%r43, [_Z11convolutionPiPKiS_iii_param_5];
	cvta.to.global.u64 	%rd1, %rd15;
	cvta.to.global.u64 	%rd2, %rd16;
	setp.lt.s32 	%p4, %r41, 1;
	@%p4 bra 	$L__BB3_30;
	mov.u32 	%r45, %tid.y;
	shl.b32 	%r46, %r45, 4;
	mov.u32 	%r47, %tid.x;
	add.s32 	%r1, %r46, %r47;
	cvt.u16.u32 	%rs1, %r1;
	mul.hi.u16 	%rs2, %rs1, 3641;
	cvt.u32.u16 	%r48, %rs2;
	mul.lo.s16 	%rs3, %rs2, 18;
	sub.s16 	%rs4, %rs1, %rs3;
	cvt.u32.u16 	%r49, %rs4;
	mov.u32 	%r50, %ctaid.y;
	shl.b32 	%r51, %r50, 4;
	add.s32 	%r52, %r51, %r48;
	setp.ne.s32 	%p5, %r52, 0;
	add.s32 	%r53, %r52, -1;
	mov.u32 	%r54, %ctaid.x;
	shl.b32 	%r2, %r54, 4;
	add.s32 	%r55, %r2, -1;
	add.s32 	%r56, %r55, %r49;
	mad.lo.s32 	%r57, %r53, %r42, %r56;
	mul.lo.s32 	%r3, %r57, %r41;
	setp.le.s32 	%p6, %r52, %r43;
	and.pred  	%p7, %p5, %p6;
	setp.gt.s32 	%p8, %r56, -1;
	and.pred  	%p9, %p8, %p7;
	setp.lt.s32 	%p10, %r56, %r42;
	and.pred  	%p1, %p10, %p9;
	mul.wide.u16 	%r58, %rs2, 72;
	mov.u32 	%r59, _ZZ11convolutionPiPKiS_iiiE4N_ds;
	add.s32 	%r60, %r59, %r58;
	mul.wide.u16 	%r61, %rs4, 4;
	add.s32 	%r4, %r60, %r61;
	add.s16 	%rs5, %rs1, 256;
	mul.hi.u16 	%rs6, %rs5, 3641;
	cvt.u32.u16 	%r62, %rs6;
	mul.lo.s16 	%rs7, %rs6, 18;
	sub.s16 	%rs8, %rs5, %rs7;
	cvt.u32.u16 	%r5, %rs8;
	add.s32 	%r63, %r51, %r62;
	add.s32 	%r64, %r63, -1;
	add.s32 	%r65, %r55, %r5;
	mul.lo.s32 	%r6, %r64, %r42;
	add.s32 	%r7, %r6, %r65;
	setp.le.s32 	%p11, %r63, %r43;
	setp.gt.s32 	%p12, %r65, -1;
	setp.lt.s32 	%p13, %r65, %r42;
	and.pred  	%p14, %p12, %p13;
	and.pred  	%p2, %p11, %p14;
	mul.wide.u16 	%r66, %rs6, 72;
	add.s32 	%r67, %r59, %r66;
	mul.wide.u16 	%r68, %rs8, 4;
	add.s32 	%r8, %r67, %r68;
	add.s32 	%r69, %r51, %r45;
	add.s32 	%r70, %r2, %r47;
	setp.lt.s32 	%p16, %r69, %r43;
	setp.lt.s32 	%p17, %r70, %r42;
	and.pred  	%p3, %p17, %p16;
	mad.lo.s32 	%r71, %r42, %r69, %r70;
	mul.lo.s32 	%r9, %r71, %r41;
	setp.eq.s32 	%p18, %r41, 1;
	mad.lo.s32 	%r72, %r45, 72, %r59;
	shl.b32 	%r73, %r47, 2;
	add.s32 	%r10, %r72, %r73;
	mov.b32 	%r164, 0;
	@%p18 bra 	$L__BB3_20;
	mul.wide.s32 	%rd17, %r9, 4;
	add.s64 	%rd18, %rd17, %rd1;
	add.s64 	%rd43, %rd18, 4;
	add.s32 	%r74, %r6, %r2;
	add.s32 	%r75, %r74, %r5;
	add.s32 	%r76, %r75, -1;
	mul.lo.s32 	%r159, %r41, %r76;
	mul.wide.s32 	%rd19, %r159, 4;
	add.s64 	%rd20, %rd19, %rd2;
	add.s64 	%rd42, %rd20, 4;
	mul.wide.s32 	%rd21, %r3, 4;
	add.s64 	%rd22, %rd21, %rd2;
	add.s64 	%rd41, %rd22, 4;
	and.b32  	%r77, %r41, 2147483646;
	neg.s32 	%r161, %r77;
	not.pred 	%p19, %p1;
	mov.u32 	%r158, %r3;
	mov.u32 	%r160, %r9;
$L__BB3_3:
	mul.wide.s32 	%rd23, %r159, 4;
	add.s64 	%rd9, %rd2, %rd23;
	mul.wide.s32 	%rd24, %r158, 4;
	add.s64 	%rd10, %rd2, %rd24;
	mov.b32 	%r162, 0;
	@%p19 bra 	$L__BB3_5;
	ld.global.u32 	%r162, [%rd10];
$L__BB3_5:
	setp.gt.u32 	%p20, %r1, 67;
	st.shared.u32 	[%r4], %r162;
	@%p20 bra 	$L__BB3_9;
	not.pred 	%p21, %p2;
	@%p21 bra 	$L__BB3_8;
	ld.global.u32 	%r80, [%rd9];
	st.shared.u32 	[%r8], %r80;
	bra.uni 	$L__BB3_9;
$L__BB3_8:
	mov.b32 	%r79, 0;
	st.shared.u32 	[%r8], %r79;
$L__BB3_9:
	ld.param.u64 	%rd37, [_Z11convolutionPiPKiS_iii_param_1];
	bar.sync 	0;
	cvta.to.global.u64 	%rd25, %rd37;
	ld.global.nc.u32 	%r19, [%rd25];
	ld.global.nc.u32 	%r20, [%rd25+4];
	ld.global.nc.u32 	%r21, [%rd25+8];
	ld.global.nc.u32 	%r22, [%rd25+12];
	ld.global.nc.u32 	%r23, [%rd25+16];
	ld.global.nc.u32 	%r24, [%rd25+20];
	ld.global.nc.u32 	%r25, [%rd25+24];
	ld.global.nc.u32 	%r26, [%rd25+28];
	ld.global.nc.u32 	%r27, [%rd25+32];
	not.pred 	%p22, %p3;
	@%p22 bra 	$L__BB3_11;
	ld.param.u64 	%rd39, [_Z11convolutionPiPKiS_iii_param_2];
	ld.shared.u32 	%r81, [%r10];
	ld.shared.u32 	%r82, [%r10+4];
	ld.shared.u32 	%r83, [%r10+8];
	ld.shared.u32 	%r84, [%r10+72];
	ld.shared.u32 	%r85, [%r10+76];
	ld.shared.u32 	%r86, [%r10+80];
	ld.shared.u32 	%r87, [%r10+144];
	ld.shared.u32 	%r88, [%r10+148];
	ld.shared.u32 	%r89, [%r10+152];
	mul.lo.s32 	%r90, %r19, %r81;
	mad.lo.s32 	%r91, %r20, %r82, %r90;
	mad.lo.s32 	%r92, %r21, %r83, %r91;
	mad.lo.s32 	%r93, %r22, %r84, %r92;
	mad.lo.s32 	%r94, %r23, %r85, %r93;
	mad.lo.s32 	%r95, %r24, %r86, %r94;
	mad.lo.s32 	%r96, %r25, %r87, %r95;
	mad.lo.s32 	%r97, %r26, %r88, %r96;
	mad.lo.s32 	%r98, %r27, %r89, %r97;
	max.s32 	%r99, %r98, 0;
	min.s32 	%r100, %r99, 255;
	mul.wide.s32 	%rd26, %r160, 4;
	cvta.to.global.u64 	%rd27, %rd39;
	add.s64 	%rd28, %rd27, %rd26;
	st.global.u32 	[%rd28], %r100;
$L__BB3_11:
	bar.sync 	0;
	mov.b32 	%r163, 0;
	@%p19 bra 	$L__BB3_13;
	ld.global.u32 	%r163, [%rd41];
$L__BB3_13:
	setp.gt.u32 	%p24, %r1, 67;
	st.shared.u32 	[%r4], %r163;
	@%p24 bra 	$L__BB3_17;
	@%p2 bra 	$L__BB3_16;
	mov.b32 	%r102, 0;
	st.shared.u32 	[%r8], %r102;
	bra.uni 	$L__BB3_17;
$L__BB3_16:
	ld.global.u32 	%r103, [%rd42];
	st.shared.u32 	[%r8], %r103;
$L__BB3_17:
	bar.sync 	0;
	ld.shared.u32 	%r104, [%r10];
	mul.lo.s32 	%r105, %r19, %r104;
	ld.shared.u32 	%r106, [%r10+4];
	mad.lo.s32 	%r107, %r20, %r106, %r105;
	ld.shared.u32 	%r108, [%r10+8];
	mad.lo.s32 	%r109, %r21, %r108, %r107;
	ld.shared.u32 	%r110, [%r10+72];
	mad.lo.s32 	%r111, %r22, %r110, %r109;
	ld.shared.u32 	%r112, [%r10+76];
	mad.lo.s32 	%r113, %r23, %r112, %r111;
	ld.shared.u32 	%r114, [%r10+80];
	mad.lo.s32 	%r115, %r24, %r114, %r113;
	ld.shared.u32 	%r116, [%r10+144];
	mad.lo.s32 	%r117, %r25, %r116, %r115;
	ld.shared.u32 	%r118, [%r10+148];
	mad.lo.s32 	%r119, %r26, %r118, %r117;
	ld.shared.u32 	%r120, [%r10+152];
	mad.lo.s32 	%r30, %r27, %r120, %r119;
	@%p22 bra 	$L__BB3_19;
	max.s32 	%r121, %r30, 0;
	min.s32 	%r122, %r121, 255;
	st.global.u32 	[%rd43], %r122;
$L__BB3_19:
	and.b32  	%r164, %r41, 2147483646;
	bar.sync 	0;
	add.s64 	%rd43, %rd43, 8;
	add.s64 	%rd42, %rd42, 8;
	add.s64 	%rd41, %rd41, 8;
	add.s32 	%r161, %r161, 2;
	add.s32 	%r160, %r160, 2;
	add.s32 	%r159, %r159, 2;
	add.s32 	%r158, %r158, 2;
	setp.ne.s32 	%p26, %r161, 0;
	@%p26 bra 	$L__BB3_3;
$L__BB3_20:
	and.b32  	%r123, %r41, 1;
	setp.eq.b32 	%p27, %r123, 1;
	not.pred 	%p28, %p27;
	@%p28 bra 	$L__BB3_30;
	mov.b32 	%r165, 0;
	not.pred 	%p29, %p1;
	@%p29 bra 	$L__BB3_23;
	add.s32 	%r125, %r164, %r3;
	mul.wide.s32 	%rd29, %r125, 4;
	add.s64 	%rd30, %rd2, %rd29;
	ld.global.u32 	%r165, [%rd30];
$L__BB3_23:
	setp.gt.u32 	%p30, %r1, 67;
	st.shared.u32 	[%r4], %r165;
	mul.lo.s32 	%r39, %r7, %r41;
	@%p30 bra 	$L__BB3_27;
	@%p2 bra 	$L__BB3_26;
	mov.b32 	%r126, 0;
	st.shared.u32 	[%r8], %r126;
	bra.uni 	$L__BB3_27;
$L__BB3_26:
	add.s32 	%r127, %r164, %r39;
	mul.wide.s32 	%rd31, %r127, 4;
	add.s64 	%rd32, %rd2, %rd31;
	ld.global.u32 	%r128, [%rd32];
	st.shared.u32 	[%r8], %r128;
$L__BB3_27:
	ld.param.u64 	%rd38, [_Z11convolutionPiPKiS_iii_param_1];
	bar.sync 	0;
	ld.shared.u32 	%r129, [%r10];
	cvta.to.global.u64 	%rd33, %rd38;
	ld.global.nc.u32 	%r130, [%rd33];
	mul.lo.s32 	%r131, %r130, %r129;
	ld.shared.u32 	%r132, [%r10+4];
	ld.global.nc.u32 	%r133, [%rd33+4];
	mad.lo.s32 	%r134, %r133, %r132, %r131;
	ld.shared.u32 	%r135, [%r10+8];
	ld.global.nc.u32 	%r136, [%rd33+8];
	mad.lo.s32 	%r137, %r136, %r135, %r134;
	ld.shared.u32 	%r138, [%r10+72];
	ld.global.nc.u32 	%r139, [%rd33+12];
	mad.lo.s32 	%r140, %r139, %r138, %r137;
	ld.shared.u32 	%r141, [%r10+76];
	ld.global.nc.u32 	%r142, [%rd33+16];
	mad.lo.s32 	%r143, %r142, %r141, %r140;
	ld.shared.u32 	%r144, [%r10+80];
	ld.global.nc.u32 	%r145, [%rd33+20];
	mad.lo.s32 	%r146, %r145, %r144, %r143;
	ld.shared.u32 	%r147, [%r10+144];
	ld.global.nc.u32 	%r148, [%rd33+24];
	mad.lo.s32 	%r149, %r148, %r147, %r146;
	ld.shared.u32 	%r150, [%r10+148];
	ld.global.nc.u32 	%r151, [%rd33+28];
	mad.lo.s32 	%r152, %r151, %r150, %r149;
	ld.shared.u32 	%r153, [%r10+152];
	ld.global.nc.u32 	%r154, [%rd33+32];
	mad.lo.s32 	%r40, %r154, %r153, %r152;
	not.pred 	%p31, %p3;
	@%p31 bra 	$L__BB3_29;
	ld.param.u64 	%rd40, [_Z11convolutionPiPKiS_iii_param_2];
	max.s32 	%r155, %r40, 0;
	min.s32 	%r156, %r155, 255;
	add.s32 	%r157, %r164, %r9;
	cvta.to.global.u64 	%rd34, %rd40;
	mul.wide.s32 	%rd35, %r157, 4;
	add.s64 	%rd36, %rd34, %rd35;
	st.global.u32 	[%rd36], %r156;
$L__BB3_29:
	bar.sync 	0;
$L__BB3_30:
	ret;

}
	// .globl	_Z16matrixAditionColPiS_S_i
.visible .entry _Z16matrixAditionColPiS_S_i(
	.param .u64 .ptr .align 1 _Z16matrixAditionColPiS_S_i_param_0,
	.param .u64 .ptr .align 1 _Z16matrixAditionColPiS_S_i_param_1,
	.param .u64 .ptr .align 1 _Z16matrixAditionColPiS_S_i_param_2,
	.param .u32 _Z16matrixAditionColPiS_S_i_param_3
)
{
	.reg .pred 	%p<15>;
	.reg .b32 	%r<75>;
	.reg .b64 	%rd<59>;

	ld.param.u64 	%rd4, [_Z16matrixAditionColPiS_S_i_param_0];
	ld.param.u64 	%rd5, [_Z16matrixAditionColPiS_S_i_param_1];
	ld.param.u64 	%rd6, [_Z16matrixAditionColPiS_S_i_param_2];
	ld.param.u32 	%r16, [_Z16matrixAditionColPiS_S_i_param_3];
	cvta.to.global.u64 	%rd1, %rd4;
	cvta.to.global.u64 	%rd2, %rd6;
	cvta.to.global.u64 	%rd3, %rd5;
	mov.u32 	%r17, %tid.x;
	mov.u32 	%r18, %ntid.x;
	mov.u32 	%r19, %ctaid.x;
	mad.lo.s32 	%r1, %r18, %r19, %r17;
	setp.lt.s32 	%p1, %r16, 1;
	@%p1 bra 	$L__BB4_18;
	and.b32  	%r2, %r16, 7;
	setp.lt.u32 	%p2, %r16, 8;
	mov.b32 	%r73, 0;
	@%p2 bra 	$L__BB4_6;
	and.b32  	%r73, %r16, 2147483640;
	neg.s32 	%r71, %r73;
	shl.b32 	%r5, %r16, 3;
	mul.wide.u32 	%rd11, %r16, 4;
	mov.u32 	%r70, %r1;
$L__BB4_3:
	.pragma "nounroll";
	setp.ge.s32 	%p3, %r1, %r16;
	@%p3 bra 	$L__BB4_5;
	mul.wide.s32 	%rd7, %r70, 4;
	add.s64 	%rd8, %rd3, %rd7;
	ld.global.u32 	%r21, [%rd8];
	add.s64 	%rd9, %rd2, %rd7;
	ld.global.u32 	%r22, [%rd9];
	add.s32 	%r23, %r22, %r21;
	add.s64 	%rd10, %rd1, %rd7;
	st.global.u32 	[%rd10], %r23;
	add.s64 	%rd12, %rd8, %rd11;
	ld.global.u32 	%r24, [%rd12];
	add.s64 	%rd13, %rd9, %rd11;
	ld.global.u32 	%r25, [%rd13];
	add.s32 	%r26, %r25, %r24;
	add.s64 	%rd14, %rd10, %rd11;
	st.global.u32 	[%rd14], %r26;
	add.s64 	%rd15, %rd12, %rd11;
	ld.global.u32 	%r27, [%rd15];
	add.s64 	%rd16, %rd13, %rd11;
	ld.global.u32 	%r28, [%rd16];
	add.s32 	%r29, %r28, %r27;
	add.s64 	%rd17, %rd14, %rd11;
	st.global.u32 	[%rd17], %r29;
	add.s64 	%rd18, %rd15, %rd11;
	ld.global.u32 	%r30, [%rd18];
	add.s64 	%rd19, %rd16, %rd11;
	ld.global.u32 	%r31, [%rd19];
	add.s32 	%r32, %r31, %r30;
	add.s64 	%rd20, %rd17, %rd11;
	st.global.u32 	[%rd20], %r32;
	add.s64 	%rd21, %rd18, %rd11;
	ld.global.u32 	%r33, [%rd21];
	add.s64 	%rd22, %rd19, %rd11;
	ld.global.u32 	%r34, [%rd22];
	add.s32 	%r35, %r34, %r33;
	add.s64 	%rd23, %rd20, %rd11;
	st.global.u32 	[%rd23], %r35;
	add.s64 	%rd24, %rd21, %rd11;
	ld.global.u32 	%r36, [%rd24];
	add.s64 	%rd25, %rd22, %rd11;
	ld.global.u32 	%r37, [%rd25];
	add.s32 	%r38, %r37, %r36;
	add.s64 	%rd26, %rd23, %rd11;
	st.global.u32 	[%rd26], %r38;
	add.s64 	%rd27, %rd24, %rd11;
	ld.global.u32 	%r39, [%rd27];
	add.s64 	%rd28, %rd25, %rd11;
	ld.global.u32 	%r40, [%rd28];
	add.s32 	%r41, %r40, %r39;
	add.s64 	%rd29, %rd26, %rd11;
	st.global.u32 	[%rd29], %r41;
	add.s64 	%rd30, %rd27, %rd11;
	ld.global.u32 	%r42, [%rd30];
	add.s64 	%rd31, %rd28, %rd11;
	ld.global.u32 	%r43, [%rd31];
	add.s32 	%r44, %r43, %r42;
	add.s64 	%rd32, %rd29, %rd11;
	st.global.u32 	[%rd32], %r44;
$L__BB4_5:
	add.s32 	%r71, %r71, 8;
	add.s32 	%r70, %r70, %r5;
	setp.ne.s32 	%p4, %r71, 0;
	@%p4 bra 	$L__BB4_3;
$L__BB4_6:
	setp.eq.s32 	%p5, %r2, 0;
	@%p5 bra 	$L__BB4_18;
	and.b32  	%r11, %r16, 3;
	setp.lt.u32 	%p6, %r2, 4;
	@%p6 bra 	$L__BB4_11;
	setp.ge.s32 	%p7, %r1, %r16;
	@%p7 bra 	$L__BB4_10;
	mad.lo.s32 	%r45, %r73, %r16, %r1;
	mul.wide.s32 	%rd33, %r45, 4;
	add.s64 	%rd34, %rd3, %rd33;
	ld.global.u32 	%r46, [%rd34];
	add.s64 	%rd35, %rd2, %rd33;
	ld.global.u32 	%r47, [%rd35];
	add.s32 	%r48, %r47, %r46;
	add.s64 	%rd36, %rd1, %rd33;
	st.global.u32 	[%rd36], %r48;
	mul.wide.u32 	%rd37, %r16, 4;
	add.s64 	%rd38, %rd34, %rd37;
	ld.global.u32 	%r49, [%rd38];
	add.s64 	%rd39, %rd35, %rd37;
	ld.global.u32 	%r50, [%rd39];
	add.s32 	%r51, %r50, %r49;
	add.s64 	%rd40, %rd36, %rd37;
	st.global.u32 	[%rd40], %r51;
	add.s64 	%rd41, %rd38, %rd37;
	ld.global.u32 	%r52, [%rd41];
	add.s64 	%rd42, %rd39, %rd37;
	ld.global.u32 	%r53, [%rd42];
	add.s32 	%r54, %r53, %r52;
	add.s64 	%rd43, %rd40, %rd37;
	st.global.u32 	[%rd43], %r54;
	add.s64 	%rd44, %rd41, %rd37;
	ld.global.u32 	%r55, [%rd44];
	add.s64 	%rd45, %rd42, %rd37;
	ld.global.u32 	%r56, [%rd45];
	add.s32 	%r57, %r56, %r55;
	add.s64 	%rd46, %rd43, %rd37;
	st.global.u32 	[%rd46], %r57;
$L__BB4_10:
	add.s32 	%r73, %r73, 4;
$L__BB4_11:
	setp.eq.s32 	%p8, %r11, 0;
	@%p8 bra 	$L__BB4_18;
	setp.eq.s32 	%p9, %r11, 1;
	@%p9 bra 	$L__BB4_16;
	setp.ge.s32 	%p10, %r1, %r16;
	@%p10 bra 	$L__BB4_15;
	mad.lo.s32 	%r58, %r73, %r16, %r1;
	mul.wide.s32 	%rd47, %r58, 4;
	add.s64 	%rd48, %rd3, %rd47;
	ld.global.u32 	%r59, [%rd48];
	add.s64 	%rd49, %rd2, %rd47;
	ld.global.u32 	%r60, [%rd49];
	add.s32 	%r61, %r60, %r59;
	add.s64 	%rd50, %rd1, %rd47;
	st.global.u32 	[%rd50], %r61;
	mul.wide.u32 	%rd51, %r16, 4;
	add.s64 	%rd52, %rd48, %rd51;
	ld.global.u32 	%r62, [%rd52];
	add.s64 	%rd53, %rd49, %rd51;
	ld.global.u32 	%r63, [%rd53];
	add.s32 	%r64, %r63, %r62;
	add.s64 	%rd54, %rd50, %rd51;
	st.global.u32 	[%rd54], %r64;
$L__BB4_15:
	add.s32 	%r73, %r73, 2;
$L__BB4_16:
	setp.ge.s32 	%p11, %r1, %r16;
	and.b32  	%r65, %r16, 1;
	setp.eq.b32 	%p12, %r65, 1;
	not.pred 	%p13, %p12;
	or.pred  	%p14, %p13, %p11;
	@%p14 bra 	$L__BB4_18;
	mad.lo.s32 	%r66, %r73, %r16, %r1;
	mul.wide.s32 	%rd55, %r66, 4;
	add.s64 	%rd56, %rd3, %rd55;
	ld.global.u32 	%r67, [%rd56];
	add.s64 	%rd57, %rd2, %rd55;
	ld.global.u32 	%r68, [%rd57];
	add.s32 	%r69, %r68, %r67;
	add.s64 	%rd58, %rd1, %rd55;
	st.global.u32 	[%rd58], %r69;
$L__BB4_18:
	ret;

}


// ===== COMPILED SASS (sm_100) =====

	.target	sm_100

	.elftype	@"ET_EXEC"


//--------------------- .note.nv.tkinfo           --------------------------
	.section	.note.nv.tkinfo,"",@"SHT_NOTE"
	.sectionflags	@"SHF_NOTE_NV_TKINFO"
	.tkinfo
        /*0018*/ 	.word	0x00000002
        /*0030*/ 	.string	""
        /*0030*/ 	.string	"ptxas"
        /*0030*/ 	.string	"Cuda compilation tools, release 13.0, V13.0.88"
        /*0030*/ 	.string	"Build cuda_13.0.r13.0/compiler.36424714_0"
        /*0030*/ 	.string	"-arch sm_100 -m 64 "



//--------------------- .note.nv.cuinfo           --------------------------
	.section	.note.nv.cuinfo,"",@"SHT_NOTE"
	.sectionflags	@"SHF_NOTE_NV_CUINFO"
        /*0018*/ 	.short	0x0002
        /*001a*/ 	.short	0x0064
        /*001c*/ 	.short	0x0082
	.zero		2


//--------------------- .nv.info                  --------------------------
	.section	.nv.info,"",@"SHT_CUDA_INFO"
	.align	4


	//----- nvinfo : EIATTR_REGCOUNT
	.align		4
        /*0000*/ 	.byte	0x04, 0x2f
        /*0002*/ 	.short	(.L_1 - .L_0)
	.align		4
.L_0:
        /*0004*/ 	.word	index@(_Z13matrixAditionPiS_S_i)
        /*0008*/ 	.word	0x0000000c


	//----- nvinfo : EIATTR_FRAME_SIZE
	.align		4
.L_1:
        /*000c*/ 	.byte	0x04, 0x11
        /*000e*/ 	.short	(.L_3 - .L_2)
	.align		4
.L_2:
        /*0010*/ 	.word	index@(_Z13matrixAditionPiS_S_i)
        /*0014*/ 	.word	0x00000000


	//----- nvinfo : EIATTR_REGCOUNT
	.align		4
.L_3:
        /*0018*/ 	.byte	0x04, 0x2f
        /*001a*/ 	.short	(.L_5 - .L_4)
	.align		4
.L_4:
        /*001c*/ 	.word	index@(_Z16matrixAditionRowPiS_S_i)
        /*0020*/ 	.word	0x00000016


	//----- nvinfo : EIATTR_FRAME_SIZE
	.align		4
.L_5:
        /*0024*/ 	.byte	0x04, 0x11
        /*0026*/ 	.short	(.L_7 - .L_6)
	.align		4
.L_6:
        /*0028*/ 	.word	index@(_Z16matrixAditionRowPiS_S_i)
        /*002c*/ 	.word	0x00000000


	//----- nvinfo : EIATTR_REGCOUNT
	.align		4
.L_7:
        /*0030*/ 	.byte	0x04, 0x2f
        /*0032*/ 	.short	(.L_9 - .L_8)
	.align		4
.L_8:
        /*0034*/ 	.word	index@(_Z27convolution_1D_basic_kernelPiS_S_S_S_S_S_ii)
        /*0038*/ 	.word	0x00000020


	//----- nvinfo : EIATTR_FRAME_SIZE
	.align		4
.L_9:
        /*003c*/ 	.byte	0x04, 0x11
        /*003e*/ 	.short	(.L_11 - .L_10)
	.align		4
.L_10:
        /*0040*/ 	.word	index@(_Z27convolution_1D_basic_kernelPiS_S_S_S_S_S_ii)
        /*0044*/ 	.word	0x00000000


	//----- nvinfo : EIATTR_REGCOUNT
	.align		4
.L_11:
        /*0048*/ 	.byte	0x04, 0x2f
        /*004a*/ 	.short	(.L_13 - .L_12)
	.align		4
.L_12:
        /*004c*/ 	.word	index@(_Z11convolutionPiPKiS_iii)
        /*0050*/ 	.word	0x00000025


	//----- nvinfo : EIATTR_FRAME_SIZE
	.align		4
.L_13:
        /*0054*/ 	.byte	0x04, 0x11
        /*0056*/ 	.short	(.L_15 - .L_14)
	.align		4
.L_14:
        /*0058*/ 	.word	index@(_Z11convolutionPiPKiS_iii)
        /*005c*/ 	.word	0x00000000


	//----- nvinfo : EIATTR_REGCOUNT
	.align		4
.L_15:
        /*0060*/ 	.byte	0x04, 0x2f
        /*0062*/ 	.short	(.L_17 - .L_16)
	.align		4
.L_16:
        /*0064*/ 	.word	index@(_Z16matrixAditionColPiS_S_i)
        /*0068*/ 	.word	0x00000020


	//----- nvinfo : EIATTR_FRAME_SIZE
	.align		4
.L_17:
        /*006c*/ 	.byte	0x04, 0x11
        /*006e*/ 	.short	(.L_19 - .L_18)
	.align		4
.L_18:
        /*0070*/ 	.word	index@(_Z16matrixAditionColPiS_S_i)
        /*0074*/ 	.word	0x00000000


	//----- nvinfo : EIATTR_MIN_STACK_SIZE
	.align		4
.L_19:
        /*0078*/ 	.byte	0x04, 0x12
        /*007a*/ 	.short	(.L_21 - .L_20)
	.align		4
.L_20:
        /*007c*/ 	.word	index@(_Z16matrixAditionColPiS_S_i)
        /*0080*/ 	.word	0x00000000


	//----- nvinfo : EIATTR_MIN_STACK_SIZE
	.align		4
.L_21:
        /*0084*/ 	.byte	0x04, 0x12
        /*0086*/ 	.short	(.L_23 - .L_22)
	.align		4
.L_22:
        /*0088*/ 	.word	index@(_Z11convolutionPiPKiS_iii)
        /*008c*/ 	.word	0x00000000


	//----- nvinfo : EIATTR_MIN_STACK_SIZE
	.align		4
.L_23:
        /*0090*/ 	.byte	0x04, 0x12
        /*0092*/ 	.short	(.L_25 - .L_24)
	.align		4
.L_24:
        /*0094*/ 	.word	index@(_Z27convolution_1D_basic_kernelPiS_S_S_S_S_S_ii)
        /*0098*/ 	.word	0x00000000


	//----- nvinfo : EIATTR_MIN_STACK_SIZE
	.align		4
.L_25:
        /*009c*/ 	.byte	0x04, 0x12
        /*009e*/ 	.short	(.L_27 - .L_26)
	.align		4
.L_26:
        /*00a0*/ 	.word	index@(_Z16matrixAditionRowPiS_S_i)
        /*00a4*/ 	.word	0x00000000


	//----- nvinfo : EIATTR_MIN_STACK_SIZE
	.align		4
.L_27:
        /*00a8*/ 	.byte	0x04, 0x12
        /*00aa*/ 	.short	(.L_29 - .L_28)
	.align		4
.L_28:
        /*00ac*/ 	.word	index@(_Z13matrixAditionPiS_S_i)
        /*00b0*/ 	.word	0x00000000
.L_29:


//--------------------- .nv.compat                --------------------------
	.section	.nv.compat,"",@"SHT_CUDA_COMPAT_INFO"
	.align	4
        /*0000*/ 	.byte	0x02, 0x09, 0x00, 0x00, 0x02, 0x02, 0x01, 0x00, 0x02, 0x05, 0x05, 0x00, 0x03, 0x07, 0x01, 0x01
        /*0010*/ 	.byte	0x02, 0x03, 0x00, 0x00, 0x02, 0x06, 0x01, 0x00, 0x04, 0x0b, 0x08, 0x00, 0x09, 0x00, 0x00, 0x00
        /*0020*/ 	.byte	0x00, 0x00, 0x00, 0x00


//--------------------- .nv.info._Z16matrixAditionColPiS_S_i --------------------------
	.section	.nv.info._Z16matrixAditionColPiS_S_i,"",@"SHT_CUDA_INFO"
	.sectionflags	@""
	.align	4


	//----- nvinfo : EIATTR_CUDA_API_VERSION
	.align		4
        /*0000*/ 	.byte	0x04, 0x37
        /*0002*/ 	.short	(.L_31 - .L_30)
.L_30:
        /*0004*/ 	.word	0x00000082


	//----- nvinfo : EIATTR_KPARAM_INFO
	.align		4
.L_31:
        /*0008*/ 	.byte	0x04, 0x17
        /*000a*/ 	.short	(.L_33 - .L_32)
.L_32:
        /*000c*/ 	.word	0x00000000
        /*0010*/ 	.short	0x0003
        /*0012*/ 	.short	0x0018
        /*0014*/ 	.byte	0x00, 0xf0, 0x11, 0x00


	//----- nvinfo : EIATTR_KPARAM_INFO
	.align		4
.L_33:
        /*0018*/ 	.byte	0x04, 0x17
        /*001a*/ 	.short	(.L_35 - .L_34)
.L_34:
        /*001c*/ 	.word	0x00000000
        /*0020*/ 	.short	0x0002
        /*0022*/ 	.short	0x0010
        /*0024*/ 	.byte	0x00, 0xf5, 0x21, 0x00


	//----- nvinfo : EIATTR_KPARAM_INFO
	.align		4
.L_35:
        /*0028*/ 	.byte	0x04, 0x17
        /*002a*/ 	.short	(.L_37 - .L_36)
.L_36:
        /*002c*/ 	.word	0x00000000
        /*0030*/ 	.short	0x0001
        /*0032*/ 	.short	0x0008
        /*0034*/ 	.byte	0x00, 0xf5, 0x21, 0x00


	//----- nvinfo : EIATTR_KPARAM_INFO
	.align		4
.L_37:
        /*0038*/ 	.byte	0x04, 0x17
        /*003a*/ 	.short	(.L_39 - .L_38)
.L_38:
        /*003c*/ 	.word	0x00000000
        /*0040*/ 	.short	0x0000
        /*0042*/ 	.short	0x0000
        /*0044*/ 	.byte	0x00, 0xf5, 0x21, 0x00


	//----- nvinfo : EIATTR_SPARSE_MMA_MASK
	.align		4
.L_39:
        /*0048*/ 	.byte	0x03, 0x50
        /*004a*/ 	.short	0x0000


	//----- nvinfo : EIATTR_MAXREG_COUNT
	.align		4
        /*004c*/ 	.byte	0x03, 0x1b
        /*004e*/ 	.short	0x00ff


	//----- nvinfo : EIATTR_MERCURY_ISA_VERSION
	.align		4
        /*0050*/ 	.byte	0x03, 0x5f
        /*0052*/ 	.short	0x0101


	//----- nvinfo : EIATTR_VRC_CTA_INIT_COUNT
	.align		4
        /*0054*/ 	.byte	0x02, 0x4a
	.zero		1
	.zero		1


	//----- nvinfo : EIATTR_EXIT_INSTR_OFFSETS
	.align		4
        /*0058*/ 	.byte	0x04, 0x1c
        /*005a*/ 	.short	(.L_41 - .L_40)


	//   ....[0]....
.L_40:
        /*005c*/ 	.word	0x00000070


	//   ....[1]....
        /*0060*/ 	.word	0x00000570


	//   ....[2]....
        /*0064*/ 	.word	0x00000810


	//   ....[3]....
        /*0068*/ 	.word	0x000009e0


	//   ....[4]....
        /*006c*/ 	.word	0x00000aa0


	//----- nvinfo : EIATTR_CRS_STACK_SIZE
	.align		4
.L_41:
        /*0070*/ 	.byte	0x04, 0x1e
        /*0072*/ 	.short	(.L_43 - .L_42)
.L_42:
        /*0074*/ 	.word	0x00000000


	//----- nvinfo : EIATTR_CBANK_PARAM_SIZE
	.align		4
.L_43:
        /*0078*/ 	.byte	0x03, 0x19
        /*007a*/ 	.short	0x001c


	//----- nvinfo : EIATTR_PARAM_CBANK
	.align		4
        /*007c*/ 	.byte	0x04, 0x0a
        /*007e*/ 	.short	(.L_45 - .L_44)
	.align		4
.L_44:
        /*0080*/ 	.word	index@(.nv.constant0._Z16matrixAditionColPiS_S_i)
        /*0084*/ 	.short	0x0380
        /*0086*/ 	.short	0x001c


	//----- nvinfo : EIATTR_SW_WAR
	.align		4
.L_45:
        /*0088*/ 	.byte	0x04, 0x36
        /*008a*/ 	.short	(.L_47 - .L_46)
.L_46:
        /*008c*/ 	.word	0x00000008
.L_47:


//--------------------- .nv.info._Z11convolutionPiPKiS_iii --------------------------
	.section	.nv.info._Z11convolutionPiPKiS_iii,"",@"SHT_CUDA_INFO"
	.sectionflags	@""
	.align	4


	//----- nvinfo : EIATTR_CUDA_API_VERSION
	.align		4
        /*0000*/ 	.byte	0x04, 0x37
        /*0002*/ 	.short	(.L_49 - .L_48)
.L_48:
        /*0004*/ 	.word	0x00000082


	//----- nvinfo : EIATTR_KPARAM_INFO
	.align		4
.L_49:
        /*0008*/ 	.byte	0x04, 0x17
        /*000a*/ 	.short	(.L_51 - .L_50)
.L_50:
        /*000c*/ 	.word	0x00000000
        /*0010*/ 	.short	0x0005
        /*0012*/ 	.short	0x0020
        /*0014*/ 	.byte	0x00, 0xf0, 0x11, 0x00


	//----- nvinfo : EIATTR_KPARAM_INFO
	.align		4
.L_51:
        /*0018*/ 	.byte	0x04, 0x17
        /*001a*/ 	.short	(.L_53 - .L_52)
.L_52:
        /*001c*/ 	.word	0x00000000
        /*0020*/ 	.short	0x0004
        /*0022*/ 	.short	0x001c
        /*0024*/ 	.byte	0x00, 0xf0, 0x11, 0x00


	//----- nvinfo : EIATTR_KPARAM_INFO
	.align		4
.L_53:
        /*0028*/ 	.byte	0x04, 0x17
        /*002a*/ 	.short	(.L_55 - .L_54)
.L_54:
        /*002c*/ 	.word	0x00000000
        /*0030*/ 	.short	0x0003
        /*0032*/ 	.short	0x0018
        /*0034*/ 	.byte	0x00, 0xf0, 0x11, 0x00


	//----- nvinfo : EIATTR_KPARAM_INFO
	.align		4
.L_55:
        /*0038*/ 	.byte	0x04, 0x17
        /*003a*/ 	.short	(.L_57 - .L_56)
.L_56:
        /*003c*/ 	.word	0x00000000
        /*0040*/ 	.short	0x0002
        /*0042*/ 	.short	0x0010
        /*0044*/ 	.byte	0x00, 0xf5, 0x21, 0x00


	//----- nvinfo : EIATTR_KPARAM_INFO
	.align		4
.L_57:
        /*0048*/ 	.byte	0x04, 0x17
        /*004a*/ 	.short	(.L_59 - .L_58)
.L_58:
        /*004c*/ 	.word	0x00000000
        /*0050*/ 	.short	0x0001
        /*0052*/ 	.short	0x0008
        /*0054*/ 	.byte	0x00, 0xf5, 0x21, 0x00


	//----- nvinfo : EIATTR_KPARAM_INFO
	.align		4
.L_59:
        /*0058*/ 	.byte	0x04, 0x17
        /*005a*/ 	.short	(.L_61 - .L_60)
.L_60:
        /*005c*/ 	.word	0x00000000
        /*0060*/ 	.short	0x0000
        /*0062*/ 	.short	0x0000
        /*0064*/ 	.byte	0x00, 0xf5, 0x21, 0x00


	//----- nvinfo : EIATTR_SPARSE_MMA_MASK
	.align		4
.L_61:
        /*0068*/ 	.byte	0x03, 0x50
        /*006a*/ 	.short	0x0000


	//----- nvinfo : EIATTR_MAXREG_COUNT
	.align		4
        /*006c*/ 	.byte	0x03, 0x1b
        /*006e*/ 	.short	0x00ff


	//----- nvinfo : EIATTR_NUM_BARRIERS
	.align		4
        /*0070*/ 	.byte	0x02, 0x4c
        /*0072*/ 	.byte	0x01
	.zero		1


	//----- nvinfo : EIATTR_MERCURY_ISA_VERSION
	.align		4
        /*0074*/ 	.byte	0x03, 0x5f
        /*0076*/ 	.short	0x0101


	//----- nvinfo : EIATTR_VRC_CTA_INIT_COUNT
	.align		4
        /*0078*/ 	.byte	0x02, 0x4a
	.zero		1
	.zero		1


	//----- nvinfo : EIATTR_EXIT_INSTR_OFFSETS
	.align		4
        /*007c*/ 	.byte	0x04, 0x1c
        /*007e*/ 	.short	(.L_63 - .L_62)


	//   ....[0]....
.L_62:
        /*0080*/ 	.word	0x00000030


	//   ....[1]....
        /*0084*/ 	.word	0x00000c50


	//   ....[2]....
        /*0088*/ 	.word	0x00000fe0


	//----- nvinfo : EIATTR_CRS_STACK_SIZE
	.align		4
.L_63:
        /*008c*/ 	.byte	0x04, 0x1e
        /*008e*/ 	.short	(.L_65 - .L_64)
.L_64:
        /*0090*/ 	.word	0x00000000


	//----- nvinfo : EIATTR_CBANK_PARAM_SIZE
	.align		4
.L_65:
        /*0094*/ 	.byte	0x03, 0x19
        /*0096*/ 	.short	0x0024


	//----- nvinfo : EIATTR_PARAM_CBANK
	.align		4
        /*0098*/ 	.byte	0x04, 0x0a
        /*009a*/ 	.short	(.L_67 - .L_66)
	.align		4
.L_66:
        /*009c*/ 	.word	index@(.nv.constant0._Z11convolutionPiPKiS_iii)
        /*00a0*/ 	.short	0x0380
        /*00a2*/ 	.short	0x0024


	//----- nvinfo : EIATTR_SW_WAR
	.align		4
.L_67:
        /*00a4*/ 	.byte	0x04, 0x36
        /*00a6*/ 	.short	(.L_69 - .L_68)
.L_68:
        /*00a8*/ 	.word	0x00000008
.L_69:


//--------------------- .nv.info._Z27convolution_1D_basic_kernelPiS_S_S_S_S_S_ii --------------------------
	.section	.nv.info._Z27convolution_1D_basic_kernelPiS_S_S_S_S_S_ii,"",@"SHT_CUDA_INFO"
	.sectionflags	@""
	.align	4


	//----- nvinfo : EIATTR_CUDA_API_VERSION
	.align		4
        /*0000*/ 	.byte	0x04, 0x37
        /*0002*/ 	.short	(.L_71 - .L_70)
.L_70:
        /*0004*/ 	.word	0x00000082


	//----- nvinfo : EIATTR_KPARAM_INFO
	.align		4
.L_71:
        /*0008*/ 	.byte	0x04, 0x17
        /*000a*/ 	.short	(.L_73 - .L_72)
.L_72:
        /*000c*/ 	.word	0x00000000
        /*0010*/ 	.short	0x0008
        /*0012*/ 	.short	0x003c
        /*0014*/ 	.byte	0x00, 0xf0, 0x11, 0x00


	//----- nvinfo : EIATTR_KPARAM_INFO
	.align		4
.L_73:
        /*0018*/ 	.byte	0x04, 0x17
        /*001a*/ 	.short	(.L_75 - .L_74)
.L_74:
        /*001c*/ 	.word	0x00000000
        /*0020*/ 	.short	0x0007
        /*0022*/ 	.short	0x0038
        /*0024*/ 	.byte	0x00, 0xf0, 0x11, 0x00


	//----- nvinfo : EIATTR_KPARAM_INFO
	.align		4
.L_75:
        /*0028*/ 	.byte	0x04, 0x17
        /*002a*/ 	.short	(.L_77 - .L_76)
.L_76:
        /*002c*/ 	.word	0x00000000
        /*0030*/ 	.short	0x0006
        /*0032*/ 	.short	0x0030
        /*0034*/ 	.byte	0x00, 0xf5, 0x21, 0x00


	//----- nvinfo : EIATTR_KPARAM_INFO
	.align		4
.L_77:
        /*0038*/ 	.byte	0x04, 0x17
        /*003a*/ 	.short	(.L_79 - .L_78)
.L_78:
        /*003c*/ 	.word	0x00000000
        /*0040*/ 	.short	0x0005
        /*0042*/ 	.short	0x0028
        /*0044*/ 	.byte	0x00, 0xf5, 0x21, 0x00


	//----- nvinfo : EIATTR_KPARAM_INFO
	.align		4
.L_79:
        /*0048*/ 	.byte	0x04, 0x17
        /*004a*/ 	.short	(.L_81 - .L_80)
.L_80:
        /*004c*/ 	.word	0x00000000
        /*0050*/ 	.short	0x0004
        /*0052*/ 	.short	0x0020
        /*0054*/ 	.byte	0x00, 0xf5, 0x21, 0x00


	//----- nvinfo : EIATTR_KPARAM_INFO
	.align		4
.L_81:
        /*0058*/ 	.byte	0x04, 0x17
        /*005a*/ 	.short	(.L_83 - .L_82)
.L_82:
        /*005c*/ 	.word	0x00000000
        /*0060*/ 	.short	0x0003
        /*0062*/ 	.short	0x0018
        /*0064*/ 	.byte	0x00, 0xf5, 0x21, 0x00


	//----- nvinfo : EIATTR_KPARAM_INFO
	.align		4
.L_83:
        /*0068*/ 	.byte	0x04, 0x17
        /*006a*/ 	.short	(.L_85 - .L_84)
.L_84:
        /*006c*/ 	.word	0x00000000
        /*0070*/ 	.short	0x0002
        /*0072*/ 	.short	0x0010
        /*0074*/ 	.byte	0x00, 0xf5, 0x21, 0x00


	//----- nvinfo : EIATTR_KPARAM_INFO
	.align		4
.L_85:
        /*0078*/ 	.byte	0x04, 0x17
        /*007a*/ 	.short	(.L_87 - .L_86)
.L_86:
        /*007c*/ 	.word	0x00000000
        /*0080*/ 	.short	0x0001
        /*0082*/ 	.short	0x0008
        /*0084*/ 	.byte	0x00, 0xf5, 0x21, 0x00


	//----- nvinfo : EIATTR_KPARAM_INFO
	.align		4
.L_87:
        /*0088*/ 	.byte	0x04, 0x17
        /*008a*/ 	.short	(.L_89 - .L_88)
.L_88:
        /*008c*/ 	.word	0x00000000
        /*0090*/ 	.short	0x0000
        /*0092*/ 	.short	0x0000
        /*0094*/ 	.byte	0x00, 0xf5, 0x21, 0x00


	//----- nvinfo : EIATTR_SPARSE_MMA_MASK
	.align		4
.L_89:
        /*0098*/ 	.byte	0x03, 0x50
        /*009a*/ 	.short	0x0000


	//----- nvinfo : EIATTR_MAXREG_COUNT
	.align		4
        /*009c*/ 	.byte	0x03, 0x1b
        /*009e*/ 	.short	0x00ff


	//----- nvinfo : EIATTR_MERCURY_ISA_VERSION
	.align		4
        /*00a0*/ 	.byte	0x03, 0x5f
        /*00a2*/ 	.short	0x0101


	//----- nvinfo : EIATTR_VRC_CTA_INIT_COUNT
	.align		4
        /*00a4*/ 	.byte	0x02, 0x4a
	.zero		1
	.zero		1


	//----- nvinfo : EIATTR_EXIT_INSTR_OFFSETS
	.align		4
        /*00a8*/ 	.byte	0x04, 0x1c
        /*00aa*/ 	.short	(.L_91 - .L_90)


	//   ....[0]....
.L_90:
        /*00ac*/ 	.word	0x00001330


	//----- nvinfo : EIATTR_CRS_STACK_SIZE
	.align		4
.L_91:
        /*00b0*/ 	.byte	0x04, 0x1e
        /*00b2*/ 	.short	(.L_93 - .L_92)
.L_92:
        /*00b4*/ 	.word	0x00000000


	//----- nvinfo : EIATTR_CBANK_PARAM_SIZE
	.align		4
.L_93:
        /*00b8*/ 	.byte	0x03, 0x19
        /*00ba*/ 	.short	0x0040


	//----- nvinfo : EIATTR_PARAM_CBANK
	.align		4
        /*00bc*/ 	.byte	0x04, 0x0a
        /*00be*/ 	.short	(.L_95 - .L_94)
	.align		4
.L_94:
        /*00c0*/ 	.word	index@(.nv.constant0._Z27convolution_1D_basic_kernelPiS_S_S_S_S_S_ii)
        /*00c4*/ 	.short	0x0380
        /*00c6*/ 	.short	0x0040


	//----- nvinfo : EIATTR_SW_WAR
	.align		4
.L_95:
        /*00c8*/ 	.byte	0x04, 0x36
        /*00ca*/ 	.short	(.L_97 - .L_96)
.L_96:
        /*00cc*/ 	.word	0x00000008
.L_97:


//--------------------- .nv.info._Z16matrixAditionRowPiS_S_i --------------------------
	.section	.nv.info._Z16matrixAditionRowPiS_S_i,"",@"SHT_CUDA_INFO"
	.sectionflags	@""
	.align	4


	//----- nvinfo : EIATTR_CUDA_API_VERSION
	.align		4
        /*0000*/ 	.byte	0x04, 0x37
        /*0002*/ 	.short	(.L_99 - .L_98)
.L_98:
        /*0004*/ 	.word	0x00000082


	//----- nvinfo : EIATTR_KPARAM_INFO
	.align		4
.L_99:
        /*0008*/ 	.byte	0x04, 0x17
        /*000a*/ 	.short	(.L_101 - .L_100)
.L_100:
        /*000c*/ 	.word	0x00000000
        /*0010*/ 	.short	0x0003
        /*0012*/ 	.short	0x0018
        /*0014*/ 	.byte	0x00, 0xf0, 0x11, 0x00


	//----- nvinfo : EIATTR_KPARAM_INFO
	.align		4
.L_101:
        /*0018*/ 	.byte	0x04, 0x17
        /*001a*/ 	.short	(.L_103 - .L_102)
.L_102:
        /*001c*/ 	.word	0x00000000
        /*0020*/ 	.short	0x0002
        /*0022*/ 	.short	0x0010
        /*0024*/ 	.byte	0x00, 0xf5, 0x21, 0x00


	//----- nvinfo : EIATTR_KPARAM_INFO
	.align		4
.L_103:
        /*0028*/ 	.byte	0x04, 0x17
        /*002a*/ 	.short	(.L_105 - .L_104)
.L_104:
        /*002c*/ 	.word	0x00000000
        /*0030*/ 	.short	0x0001
        /*0032*/ 	.short	0x0008
        /*0034*/ 	.byte	0x00, 0xf5, 0x21, 0x00


	//----- nvinfo : EIATTR_KPARAM_INFO
	.align		4
.L_105:
        /*0038*/ 	.byte	0x04, 0x17
        /*003a*/ 	.short	(.L_107 - .L_106)
.L_106:
        /*003c*/ 	.word	0x00000000
        /*0040*/ 	.short	0x0000
        /*0042*/ 	.short	0x0000
        /*0044*/ 	.byte	0x00, 0xf5, 0x21, 0x00


	//----- nvinfo : EIATTR_SPARSE_MMA_MASK
	.align		4
.L_107:
        /*0048*/ 	.byte	0x03, 0x50
        /*004a*/ 	.short	0x0000


	//----- nvinfo : EIATTR_MAXREG_COUNT
	.align		4
        /*004c*/ 	.byte	0x03, 0x1b
        /*004e*/ 	.short	0x00ff


	//----- nvinfo : EIATTR_MERCURY_ISA_VERSION
	.align		4
        /*0050*/ 	.byte	0x03, 0x5f
        /*0052*/ 	.short	0x0101


	//----- nvinfo : EIATTR_VRC_CTA_INIT_COUNT
	.align		4
        /*0054*/ 	.byte	0x02, 0x4a
	.zero		1
	.zero		1


	//----- nvinfo : EIATTR_EXIT_INSTR_OFFSETS
	.align		4
        /*0058*/ 	.byte	0x04, 0x1c
        /*005a*/ 	.short	(.L_109 - .L_108)


	//   ....[0]....
.L_108:
        /*005c*/ 	.word	0x00000060


	//   ....[1]....
        /*0060*/ 	.word	0x000004b0


	//   ....[2]....
        /*0064*/ 	.word	0x000006d0


	//   ....[3]....
        /*0068*/ 	.word	0x00000870


	//   ....[4]....
        /*006c*/ 	.word	0x00000930


	//----- nvinfo : EIATTR_CRS_STACK_SIZE
	.align		4
.L_109:
        /*0070*/ 	.byte	0x04, 0x1e
        /*0072*/ 	.short	(.L_111 - .L_110)
.L_110:
        /*0074*/ 	.word	0x00000000


	//----- nvinfo : EIATTR_CBANK_PARAM_SIZE
	.align		4
.L_111:
        /*0078*/ 	.byte	0x03, 0x19
        /*007a*/ 	.short	0x001c


	//----- nvinfo : EIATTR_PARAM_CBANK
	.align		4
        /*007c*/ 	.byte	0x04, 0x0a
        /*007e*/ 	.short	(.L_113 - .L_112)
	.align		4
.L_112:
        /*0080*/ 	.word	index@(.nv.constant0._Z16matrixAditionRowPiS_S_i)
        /*0084*/ 	.short	0x0380
        /*0086*/ 	.short	0x001c


	//----- nvinfo : EIATTR_SW_WAR
	.align		4
.L_113:
        /*0088*/ 	.byte	0x04, 0x36
        /*008a*/ 	.short	(.L_115 - .L_114)
.L_114:
        /*008c*/ 	.word	0x00000008
.L_115:


//--------------------- .nv.info._Z13matrixAditionPiS_S_i --------------------------
	.section	.nv.info._Z13matrixAditionPiS_S_i,"",@"SHT_CUDA_INFO"
	.sectionflags	@""
	.align	4


	//----- nvinfo : EIATTR_CUDA_API_VERSION
	.align		4
        /*0000*/ 	.byte	0x04, 0x37
        /*0002*/ 	.short	(.L_117 - .L_116)
.L_116:
        /*0004*/ 	.word	0x00000082


	//----- nvinfo : EIATTR_KPARAM_INFO
	.align		4
.L_117:
        /*0008*/ 	.byte	0x04, 0x17
        /*000a*/ 	.short	(.L_119 - .L_118)
.L_118:
        /*000c*/ 	.word	0x00000000
        /*0010*/ 	.short	0x0003
        /*0012*/ 	.short	0x0018
        /*0014*/ 	.byte	0x00, 0xf0, 0x11, 0x00


	//----- nvinfo : EIATTR_KPARAM_INFO
	.align		4
.L_119:
        /*0018*/ 	.byte	0x04, 0x17
        /*001a*/ 	.short	(.L_121 - .L_120)
.L_120:
        /*001c*/ 	.word	0x00000000
        /*0020*/ 	.short	0x0002
        /*0022*/ 	.short	0x0010
        /*0024*/ 	.byte	0x00, 0xf5, 0x21, 0x00


	//----- nvinfo : EIATTR_KPARAM_INFO
	.align		4
.L_121:
        /*0028*/ 	.byte	0x04, 0x17
        /*002a*/ 	.short	(.L_123 - .L_122)
.L_122:
        /*002c*/ 	.word	0x00000000
        /*0030*/ 	.short	0x0001
        /*0032*/ 	.short	0x0008
        /*0034*/ 	.byte	0x00, 0xf5, 0x21, 0x00


	//----- nvinfo : EIATTR_KPARAM_INFO
	.align		4
.L_123:
        /*0038*/ 	.byte	0x04, 0x17
        /*003a*/ 	.short	(.L_125 - .L_124)
.L_124:
        /*003c*/ 	.word	0x00000000
        /*0040*/ 	.short	0x0000
        /*0042*/ 	.short	0x0000
        /*0044*/ 	.byte	0x00, 0xf5, 0x21, 0x00


	//----- nvinfo : EIATTR_SPARSE_MMA_MASK
	.align		4
.L_125:
        /*0048*/ 	.byte	0x03, 0x50
        /*004a*/ 	.short	0x0000


	//----- nvinfo : EIATTR_MAXREG_COUNT
	.align		4
        /*004c*/ 	.byte	0x03, 0x1b
        /*004e*/ 	.short	0x00ff


	//----- nvinfo : EIATTR_MERCURY_ISA_VERSION
	.align		4
        /*0050*/ 	.byte	0x03, 0x5f
        /*0052*/ 	.short	0x0101


	//----- nvinfo : EIATTR_VRC_CTA_INIT_COUNT
	.align		4
        /*0054*/ 	.byte	0x02, 0x4a
	.zero		1
	.zero		1


	//----- nvinfo : EIATTR_EXIT_INSTR_OFFSETS
	.align		4
        /*0058*/ 	.byte	0x04, 0x1c
        /*005a*/ 	.short	(.L_127 - .L_126)


	//   ....[0]....
.L_126:
        /*005c*/ 	.word	0x00000080


	//   ....[1]....
        /*0060*/ 	.word	0x00000140


	//----- nvinfo : EIATTR_CBANK_PARAM_SIZE
	.align		4
.L_127:
        /*0064*/ 	.byte	0x03, 0x19
        /*0066*/ 	.short	0x001c


	//----- nvinfo : EIATTR_PARAM_CBANK
	.align		4
        /*0068*/ 	.byte	0x04, 0x0a
        /*006a*/ 	.short	(.L_129 - .L_128)
	.align		4
.L_128:
        /*006c*/ 	.word	index@(.nv.constant0._Z13matrixAditionPiS_S_i)
        /*0070*/ 	.short	0x0380
        /*0072*/ 	.short	0x001c


	//----- nvinfo : EIATTR_SW_WAR
	.align		4
.L_129:
        /*0074*/ 	.byte	0x04, 0x36
        /*0076*/ 	.short	(.L_131 - .L_130)
.L_130:
        /*0078*/ 	.word	0x00000008
.L_131:


//--------------------- .nv.callgraph             --------------------------
	.section	.nv.callgraph,"",@"SHT_CUDA_CALLGRAPH"
	.align	4
	.sectionentsize	8
	.align		4
        /*0000*/ 	.word	0x00000000
	.align		4
        /*0004*/ 	.word	0xffffffff
	.align		4
        /*0008*/ 	.word	0x00000000
	.align		4
        /*000c*/ 	.word	0xfffffffe
	.align		4
        /*0010*/ 	.word	0x00000000
	.align		4
        /*0014*/ 	.word	0xfffffffd
	.align		4
        /*0018*/ 	.word	0x00000000
	.align		4
        /*001c*/ 	.word	0xfffffffc


//--------------------- .text._Z16matrixAditionColPiS_S_i --------------------------
	.section	.text._Z16matrixAditionColPiS_S_i,"ax",@progbits
	.align	128
        .global         _Z16matrixAditionColPiS_S_i
        .type           _Z16matrixAditionColPiS_S_i,@function
        .size           _Z16matrixAditionColPiS_S_i,(.L_x_46 - _Z16matrixAditionColPiS_S_i)
        .other          _Z16matrixAditionColPiS_S_i,@"STO_CUDA_ENTRY STV_DEFAULT"
_Z16matrixAditionColPiS_S_i:
.text._Z16matrixAditionColPiS_S_i:
[----:B------:R-:W-:Y:S01]  /*0000*/  LDC R1, c[0x0][0x37c] ;  /* 0x0000df00ff017b82 */ /* 0x000fe20000000800 */
[----:B------:R-:W0:Y:S01]  /*0010*/  LDCU UR4, c[0x0][0x398] ;  /* 0x00007300ff0477ac */ /* 0x000e220008000800 */
[----:B------:R-:W1:Y:S01]  /*0020*/  S2R R17, SR_TID.X ;  /* 0x0000000000117919 */ /* 0x000e620000002100 */
[----:B------:R-:W2:Y:S01]  /*0030*/  S2R R2, SR_CTAID.X ;  /* 0x0000000000027919 */ /* 0x000ea20000002500 */
[----:B0-----:R-:W-:Y:S01]  /*0040*/  MOV R0, UR4 ;  /* 0x0000000400007c02 */ /* 0x001fe20008000f00 */
[----:B------:R-:W0:Y:S03]  /*0050*/  LDCU UR4, c[0x0][0x360] ;  /* 0x00006c00ff0477ac */ /* 0x000e260008000800 */
[----:B------:R-:W-:-:S13]  /*0060*/  ISETP.GE.AND P0, PT, R0, 0x1, PT ;  /* 0x000000010000780c */ /* 0x000fda0003f06270 */
[----:B012---:R-:W-:Y:S05]  /*0070*/  @!P0 EXIT ;  /* 0x000000000000894d */ /* 0x007fea0003800000 */
[----:B------:R-:W-:Y:S01]  /*0080*/  ISETP.GE.U32.AND P0, PT, R0, 0x8, PT ;  /* 0x000000080000780c */ /* 0x000fe20003f06070 */
[----:B------:R-:W0:Y:S01]  /*0090*/  LDCU.64 UR6, c[0x0][0x358] ;  /* 0x00006b00ff0677ac */ /* 0x000e220008000a00 */
[----:B------:R-:W-:Y:S02]  /*00a0*/  IMAD R17, R2, UR4, R17 ;  /* 0x0000000402117c24 */ /* 0x000fe4000f8e0211 */
[----:B------:R-:W-:Y:S01]  /*00b0*/  HFMA2 R16, -RZ, RZ, 0, 0 ;  /* 0x00000000ff107431 */ /* 0x000fe200000001ff */
[----:B------:R-:W-:-:S08]  /*00c0*/  LOP3.LUT R18, R0, 0x7, RZ, 0xc0, !PT ;  /* 0x0000000700127812 */ /* 0x000fd000078ec0ff */
[----:B------:R-:W-:Y:S05]  /*00d0*/  @!P0 BRA `(.L_x_0) ;  /* 0x0000000400208947 */ /* 0x000fea0003800000 */
[----:B------:R-:W1:Y:S01]  /*00e0*/  LDC R19, c[0x0][0x398] ;  /* 0x0000e600ff137b82 */ /* 0x000e620000000800 */
[----:B------:R-:W-:Y:S02]  /*00f0*/  LOP3.LUT R16, R0, 0x7ffffff8, RZ, 0xc0, !PT ;  /* 0x7ffffff800107812 */ /* 0x000fe400078ec0ff */
[----:B------:R-:W-:Y:S02]  /*0100*/  ISETP.GE.AND P0, PT, R17, R0, PT ;  /* 0x000000001100720c */ /* 0x000fe40003f06270 */
[----:B------:R-:W-:Y:S02]  /*0110*/  MOV R21, R17 ;  /* 0x0000001100157202 */ /* 0x000fe40000000f00 */
[----:B------:R-:W-:Y:S01]  /*0120*/  IADD3 R20, PT, PT, -R16, RZ, RZ ;  /* 0x000000ff10147210 */ /* 0x000fe20007ffe1ff */
[----:B------:R-:W2:Y:S08]  /*0130*/  LDC.64 R2, c[0x0][0x390] ;  /* 0x0000e400ff027b82 */ /* 0x000eb00000000a00 */
[----:B------:R-:W3:Y:S08]  /*0140*/  LDC.64 R4, c[0x0][0x380] ;  /* 0x0000e000ff047b82 */ /* 0x000ef00000000a00 */
[----:B------:R-:W4:Y:S02]  /*0150*/  LDC.64 R6, c[0x0][0x388] ;  /* 0x0000e200ff067b82 */ /* 0x000f240000000a00 */
.L_x_3:
[----:B------:R-:W-:Y:S01]  /*0160*/  IADD3 R20, PT, PT, R20, 0x8, RZ ;  /* 0x0000000814147810 */ /* 0x000fe20007ffe0ff */
[----:B------:R-:W-:Y:S01]  /*0170*/  BSSY.RECONVERGENT B0, `(.L_x_1) ;  /* 0x000003c000007945 */ /* 0x000fe20003800200 */
[----:B-1----:R-:W-:Y:S02]  /*0180*/  MOV R0, R19 ;  /* 0x0000001300007202 */ /* 0x002fe40000000f00 */
[----:B------:R-:W-:Y:S01]  /*0190*/  ISETP.NE.AND P1, PT, R20, RZ, PT ;  /* 0x000000ff1400720c */ /* 0x000fe20003f25270 */
[----:B------:R-:W-:-:S12]  /*01a0*/  @P0 BRA `(.L_x_2) ;  /* 0x0000000000e00947 */ /* 0x000fd80003800000 */
[----:B----4-:R-:W-:-:S04]  /*01b0*/  IMAD.WIDE R14, R21, 0x4, R6 ;  /* 0x00000004150e7825 */ /* 0x010fc800078e0206 */
[C---:B--2---:R-:W-:Y:S01]  /*01c0*/  IMAD.WIDE R22, R21.reuse, 0x4, R2 ;  /* 0x0000000415167825 */ /* 0x044fe200078e0202 */
[----:B0-----:R-:W2:Y:S04]  /*01d0*/  LDG.E R8, desc[UR6][R14.64] ;  /* 0x000000060e087981 */ /* 0x001ea8000c1e1900 */
[----:B------:R-:W2:Y:S01]  /*01e0*/  LDG.E R9, desc[UR6][R22.64] ;  /* 0x0000000616097981 */ /* 0x000ea2000c1e1900 */
[----:B---3--:R-:W-:-:S04]  /*01f0*/  IMAD.WIDE R12, R21, 0x4, R4 ;  /* 0x00000004150c7825 */ /* 0x008fc800078e0204 */
[----:B------:R-:W-:Y:S01]  /*0200*/  IMAD.WIDE.U32 R10, R19, 0x4, R22 ;  /* 0x00000004130a7825 */ /* 0x000fe200078e0016 */
[----:B--2---:R-:W-:-:S03]  /*0210*/  IADD3 R29, PT, PT, R8, R9, RZ ;  /* 0x00000009081d7210 */ /* 0x004fc60007ffe0ff */
[C---:B------:R-:W-:Y:S02]  /*0220*/  IMAD.WIDE.U32 R8, R19.reuse, 0x4, R14 ;  /* 0x0000000413087825 */ /* 0x040fe400078e000e */
[----:B------:R0:W-:Y:S04]  /*0230*/  STG.E desc[UR6][R12.64], R29 ;  /* 0x0000001d0c007986 */ /* 0x0001e8000c101906 */
[----:B------:R-:W2:Y:S04]  /*0240*/  LDG.E R24, desc[UR6][R8.64] ;  /* 0x0000000608187981 */ /* 0x000ea8000c1e1900 */
[----:B------:R-:W2:Y:S01]  /*0250*/  LDG.E R25, desc[UR6][R10.64] ;  /* 0x000000060a197981 */ /* 0x000ea2000c1e1900 */
[----:B------:R-:W-:-:S04]  /*0260*/  IMAD.WIDE.U32 R26, R19, 0x4, R12 ;  /* 0x00000004131a7825 */ /* 0x000fc800078e000c */
[----:B------:R-:W-:Y:S01]  /*0270*/  IMAD.WIDE.U32 R14, R19, 0x4, R8 ;  /* 0x00000004130e7825 */ /* 0x000fe200078e0008 */
[----:B--2---:R-:W-:-:S03]  /*0280*/  IADD3 R28, PT, PT, R24, R25, RZ ;  /* 0x00000019181c7210 */ /* 0x004fc60007ffe0ff */
[C---:B------:R-:W-:Y:S02]  /*0290*/  IMAD.WIDE.U32 R24, R19.reuse, 0x4, R10 ;  /* 0x0000000413187825 */ /* 0x040fe400078e000a */
[----:B------:R1:W-:Y:S04]  /*02a0*/  STG.E desc[UR6][R26.64], R28 ;  /* 0x0000001c1a007986 */ /* 0x0003e8000c101906 */
[----:B------:R-:W0:Y:S04]  /*02b0*/  LDG.E R8, desc[UR6][R14.64] ;  /* 0x000000060e087981 */ /* 0x000e28000c1e1900 */
[----:B------:R-:W0:Y:S01]  /*02c0*/  LDG.E R9, desc[UR6][R24.64] ;  /* 0x0000000618097981 */ /* 0x000e22000c1e1900 */
[----:B------:R-:W-:-:S04]  /*02d0*/  IMAD.WIDE.U32 R22, R19, 0x4, R26 ;  /* 0x0000000413167825 */ /* 0x000fc800078e001a */
[----:B------:R-:W-:Y:S01]  /*02e0*/  IMAD.WIDE.U32 R10, R19, 0x4, R24 ;  /* 0x00000004130a7825 */ /* 0x000fe200078e0018 */
[----:B0-----:R-:W-:-:S03]  /*02f0*/  IADD3 R29, PT, PT, R8, R9, RZ ;  /* 0x00000009081d7210 */ /* 0x001fc60007ffe0ff */
[C---:B------:R-:W-:Y:S02]  /*0300*/  IMAD.WIDE.U32 R8, R19.reuse, 0x4, R14 ;  /* 0x0000000413087825 */ /* 0x040fe400078e000e */
[----:B------:R0:W-:Y:S04]  /*0310*/  STG.E desc[UR6][R22.64], R29 ;  /* 0x0000001d16007986 */ /* 0x0001e8000c101906 */
[----:B------:R-:W1:Y:S04]  /*0320*/  LDG.E R14, desc[UR6][R8.64] ;  /* 0x00000006080e7981 */ /* 0x000e68000c1e1900 */
[----:B------:R-:W1:Y:S01]  /*0330*/  LDG.E R15, desc[UR6][R10.64] ;  /* 0x000000060a0f7981 */ /* 0x000e62000c1e1900 */
[----:B------:R-:W-:-:S04]  /*0340*/  IMAD.WIDE.U32 R12, R19, 0x4, R22 ;  /* 0x00000004130c7825 */ /* 0x000fc800078e0016 */
[----:B------:R-:W-:Y:S01]  /*0350*/  IMAD.WIDE.U32 R24, R19, 0x4, R10 ;  /* 0x0000000413187825 */ /* 0x000fe200078e000a */
[----:B-1----:R-:W-:-:S03]  /*0360*/  IADD3 R28, PT, PT, R14, R15, RZ ;  /* 0x0000000f0e1c7210 */ /* 0x002fc60007ffe0ff */
        /* <DEDUP_REMOVED lines=9> */
[----:B------:R-:W2:Y:S04]  /*0400*/  LDG.E R14, desc[UR6][R8.64] ;  /* 0x00000006080e7981 */ /* 0x000ea8000c1e1900 */
[----:B------:R-:W2:Y:S01]  /*0410*/  LDG.E R15, desc[UR6][R10.64] ;  /* 0x000000060a0f7981 */ /* 0x000ea2000c1e1900 */
[----:B------:R-:W-:-:S04]  /*0420*/  IMAD.WIDE.U32 R22, R19, 0x4, R26 ;  /* 0x0000000413167825 */ /* 0x000fc800078e001a */
[----:B-1----:R-:W-:Y:S01]  /*0430*/  IMAD.WIDE.U32 R12, R19, 0x4, R8 ;  /* 0x00000004130c7825 */ /* 0x002fe200078e0008 */
        /* <DEDUP_REMOVED lines=12> */
[----:B------:R-:W-:Y:S01]  /*0500*/  IMAD.WIDE.U32 R26, R19, 0x4, R24 ;  /* 0x00000004131a7825 */ /* 0x000fe200078e0018 */
[----:B-1----:R-:W-:-:S05]  /*0510*/  IADD3 R23, PT, PT, R8, R11, RZ ;  /* 0x0000000b08177210 */ /* 0x002fca0007ffe0ff */
[----:B------:R0:W-:Y:S02]  /*0520*/  STG.E desc[UR6][R26.64], R23 ;  /* 0x000000171a007986 */ /* 0x0001e4000c101906 */
.L_x_2:
[----:B0-----:R-:W-:Y:S05]  /*0530*/  BSYNC.RECONVERGENT B0 ;  /* 0x0000000000007941 */ /* 0x001fea0003800200 */
.L_x_1:
[----:B------:R-:W-:Y:S01]  /*0540*/  LEA R21, R0, R21, 0x3 ;  /* 0x0000001500157211 */ /* 0x000fe200078e18ff */
[----:B------:R-:W-:Y:S06]  /*0550*/  @P1 BRA `(.L_x_3) ;  /* 0xfffffffc00001947 */ /* 0x000fec000383ffff */
.L_x_0:
[----:B------:R-:W-:-:S13]  /*0560*/  ISETP.NE.AND P0, PT, R18, RZ, PT ;  /* 0x000000ff1200720c */ /* 0x000fda0003f05270 */
[----:B0-----:R-:W-:Y:S05]  /*0570*/  @!P0 EXIT ;  /* 0x000000000000894d */ /* 0x001fea0003800000 */
[----:B------:R-:W-:Y:S02]  /*0580*/  ISETP.GE.U32.AND P0, PT, R18, 0x4, PT ;  /* 0x000000041200780c */ /* 0x000fe40003f06070 */
[----:B------:R-:W-:-:S11]  /*0590*/  LOP3.LUT R18, R0, 0x3, RZ, 0xc0, !PT ;  /* 0x0000000300127812 */ /* 0x000fd600078ec0ff */
[----:B------:R-:W-:Y:S05]  /*05a0*/  @!P0 BRA `(.L_x_4) ;  /* 0x0000000000948947 */ /* 0x000fea0003800000 */
[----:B------:R-:W-:Y:S01]  /*05b0*/  ISETP.GE.AND P0, PT, R17, R0, PT ;  /* 0x000000001100720c */ /* 0x000fe20003f06270 */
[----:B------:R-:W-:-:S12]  /*05c0*/  BSSY.RECONVERGENT B0, `(.L_x_5) ;  /* 0x0000022000007945 */ /* 0x000fd80003800200 */
[----:B------:R-:W-:Y:S05]  /*05d0*/  @P0 BRA `(.L_x_6) ;  /* 0x0000000000800947 */ /* 0x000fea0003800000 */
[----:B--2---:R-:W0:Y:S01]  /*05e0*/  LDC.64 R2, c[0x0][0x388] ;  /* 0x0000e200ff027b82 */ /* 0x004e220000000a00 */
[----:B------:R-:W-:-:S07]  /*05f0*/  IMAD R9, R16, R0, R17 ;  /* 0x0000000010097224 */ /* 0x000fce00078e0211 */
[----:B---3--:R-:W1:Y:S08]  /*0600*/  LDC.64 R4, c[0x0][0x390] ;  /* 0x0000e400ff047b82 */ /* 0x008e700000000a00 */
[----:B----4-:R-:W2:Y:S01]  /*0610*/  LDC.64 R6, c[0x0][0x380] ;  /* 0x0000e000ff067b82 */ /* 0x010ea20000000a00 */
[----:B0-----:R-:W-:-:S05]  /*0620*/  IMAD.WIDE R2, R9, 0x4, R2 ;  /* 0x0000000409027825 */ /* 0x001fca00078e0202 */
[----:B------:R-:W3:Y:S01]  /*0630*/  LDG.E R8, desc[UR6][R2.64] ;  /* 0x0000000602087981 */ /* 0x000ee2000c1e1900 */
[----:B-1----:R-:W-:-:S05]  /*0640*/  IMAD.WIDE R4, R9, 0x4, R4 ;  /* 0x0000000409047825 */ /* 0x002fca00078e0204 */
[----:B------:R-:W3:Y:S01]  /*0650*/  LDG.E R11, desc[UR6][R4.64] ;  /* 0x00000006040b7981 */ /* 0x000ee2000c1e1900 */
[----:B--2---:R-:W-:Y:S01]  /*0660*/  IMAD.WIDE R6, R9, 0x4, R6 ;  /* 0x0000000409067825 */ /* 0x004fe200078e0206 */
[----:B---3--:R-:W-:-:S03]  /*0670*/  IADD3 R19, PT, PT, R8, R11, RZ ;  /* 0x0000000b08137210 */ /* 0x008fc60007ffe0ff */
[----:B------:R-:W-:-:S04]  /*0680*/  IMAD.WIDE.U32 R8, R0, 0x4, R2 ;  /* 0x0000000400087825 */ /* 0x000fc800078e0002 */
[C---:B------:R-:W-:Y:S01]  /*0690*/  IMAD.WIDE.U32 R10, R0.reuse, 0x4, R4 ;  /* 0x00000004000a7825 */ /* 0x040fe200078e0004 */
[----:B------:R0:W-:Y:S04]  /*06a0*/  STG.E desc[UR6][R6.64], R19 ;  /* 0x0000001306007986 */ /* 0x0001e8000c101906 */
[----:B------:R-:W2:Y:S04]  /*06b0*/  LDG.E R14, desc[UR6][R8.64] ;  /* 0x00000006080e7981 */ /* 0x000ea8000c1e1900 */
[----:B------:R-:W2:Y:S01]  /*06c0*/  LDG.E R15, desc[UR6][R10.64] ;  /* 0x000000060a0f7981 */ /* 0x000ea2000c1e1900 */
[----:B------:R-:W-:-:S04]  /*06d0*/  IMAD.WIDE.U32 R12, R0, 0x4, R6 ;  /* 0x00000004000c7825 */ /* 0x000fc800078e0006 */
[----:B------:R-:W-:-:S04]  /*06e0*/  IMAD.WIDE.U32 R2, R0, 0x4, R8 ;  /* 0x0000000400027825 */ /* 0x000fc800078e0008 */
[----:B------:R-:W-:Y:S01]  /*06f0*/  IMAD.WIDE.U32 R4, R0, 0x4, R10 ;  /* 0x0000000400047825 */ /* 0x000fe200078e000a */
[----:B--2---:R-:W-:-:S05]  /*0700*/  IADD3 R21, PT, PT, R14, R15, RZ ;  /* 0x0000000f0e157210 */ /* 0x004fca0007ffe0ff */
[----:B------:R1:W-:Y:S04]  /*0710*/  STG.E desc[UR6][R12.64], R21 ;  /* 0x000000150c007986 */ /* 0x0003e8000c101906 */
[----:B------:R-:W2:Y:S04]  /*0720*/  LDG.E R20, desc[UR6][R2.64] ;  /* 0x0000000602147981 */ /* 0x000ea8000c1e1900 */
[----:B------:R-:W2:Y:S01]  /*0730*/  LDG.E R23, desc[UR6][R4.64] ;  /* 0x0000000604177981 */ /* 0x000ea2000c1e1900 */
[----:B------:R-:W-:-:S04]  /*0740*/  IMAD.WIDE.U32 R14, R0, 0x4, R12 ;  /* 0x00000004000e7825 */ /* 0x000fc800078e000c */
[----:B0-----:R-:W-:-:S04]  /*0750*/  IMAD.WIDE.U32 R6, R0, 0x4, R2 ;  /* 0x0000000400067825 */ /* 0x001fc800078e0002 */
[----:B------:R-:W-:Y:S01]  /*0760*/  IMAD.WIDE.U32 R8, R0, 0x4, R4 ;  /* 0x0000000400087825 */ /* 0x000fe200078e0004 */
[----:B--2---:R-:W-:-:S05]  /*0770*/  IADD3 R23, PT, PT, R20, R23, RZ ;  /* 0x0000001714177210 */ /* 0x004fca0007ffe0ff */
[----:B------:R0:W-:Y:S04]  /*0780*/  STG.E desc[UR6][R14.64], R23 ;  /* 0x000000170e007986 */ /* 0x0001e8000c101906 */
[----:B------:R-:W1:Y:S04]  /*0790*/  LDG.E R6, desc[UR6][R6.64] ;  /* 0x0000000606067981 */ /* 0x000e68000c1e1900 */
[----:B------:R-:W1:Y:S01]  /*07a0*/  LDG.E R9, desc[UR6][R8.64] ;  /* 0x0000000608097981 */ /* 0x000e62000c1e1900 */
[----:B------:R-:W-:Y:S01]  /*07b0*/  IMAD.WIDE.U32 R10, R0, 0x4, R14 ;  /* 0x00000004000a7825 */ /* 0x000fe200078e000e */
[----:B-1----:R-:W-:-:S05]  /*07c0*/  IADD3 R13, PT, PT, R6, R9, RZ ;  /* 0x00000009060d7210 */ /* 0x002fca0007ffe0ff */
[----:B------:R0:W-:Y:S02]  /*07d0*/  STG.E desc[UR6][R10.64], R13 ;  /* 0x0000000d0a007986 */ /* 0x0001e4000c101906 */
.L_x_6:
[----:B------:R-:W-:Y:S05]  /*07e0*/  BSYNC.RECONVERGENT B0 ;  /* 0x0000000000007941 */ /* 0x000fea0003800200 */
.L_x_5:
[----:B------:R-:W-:-:S07]  /*07f0*/  IADD3 R16, PT, PT, R16, 0x4, RZ ;  /* 0x0000000410107810 */ /* 0x000fce0007ffe0ff */
.L_x_4:
[----:B------:R-:W-:-:S13]  /*0800*/  ISETP.NE.AND P0, PT, R18, RZ, PT ;  /* 0x000000ff1200720c */ /* 0x000fda0003f05270 */
[----:B------:R-:W-:Y:S05]  /*0810*/  @!P0 EXIT ;  /* 0x000000000000894d */ /* 0x000fea0003800000 */
[----:B------:R-:W-:-:S13]  /*0820*/  ISETP.NE.AND P0, PT, R18, 0x1, PT ;  /* 0x000000011200780c */ /* 0x000fda0003f05270 */
[----:B------:R-:W-:Y:S05]  /*0830*/  @!P0 BRA `(.L_x_7) ;  /* 0x00000000005c8947 */ /* 0x000fea0003800000 */
[----:B------:R-:W-:Y:S01]  /*0840*/  ISETP.GE.AND P0, PT, R17, R0, PT ;  /* 0x000000001100720c */ /* 0x000fe20003f06270 */
[----:B------:R-:W-:-:S12]  /*0850*/  BSSY.RECONVERGENT B0, `(.L_x_8) ;  /* 0x0000014000007945 */ /* 0x000fd80003800200 */
[----:B------:R-:W-:Y:S05]  /*0860*/  @P0 BRA `(.L_x_9) ;  /* 0x0000000000480947 */ /* 0x000fea0003800000 */
[----:B--2---:R-:W1:Y:S01]  /*0870*/  LDC.64 R2, c[0x0][0x388] ;  /* 0x0000e200ff027b82 */ /* 0x004e620000000a00 */
[----:B0-----:R-:W-:-:S07]  /*0880*/  IMAD R11, R16, R0, R17 ;  /* 0x00000000100b7224 */ /* 0x001fce00078e0211 */
[----:B---3--:R-:W0:Y:S08]  /*0890*/  LDC.64 R4, c[0x0][0x390] ;  /* 0x0000e400ff047b82 */ /* 0x008e300000000a00 */
[----:B----4-:R-:W2:Y:S01]  /*08a0*/  LDC.64 R6, c[0x0][0x380] ;  /* 0x0000e000ff067b82 */ /* 0x010ea20000000a00 */
[----:B-1----:R-:W-:-:S05]  /*08b0*/  IMAD.WIDE R2, R11, 0x4, R2 ;  /* 0x000000040b027825 */ /* 0x002fca00078e0202 */
[----:B------:R-:W3:Y:S01]  /*08c0*/  LDG.E R8, desc[UR6][R2.64] ;  /* 0x0000000602087981 */ /* 0x000ee2000c1e1900 */
[----:B0-----:R-:W-:-:S05]  /*08d0*/  IMAD.WIDE R4, R11, 0x4, R4 ;  /* 0x000000040b047825 */ /* 0x001fca00078e0204 */
[----:B------:R-:W3:Y:S01]  /*08e0*/  LDG.E R9, desc[UR6][R4.64] ;  /* 0x0000000604097981 */ /* 0x000ee2000c1e1900 */
[----:B--2---:R-:W-:-:S04]  /*08f0*/  IMAD.WIDE R6, R11, 0x4, R6 ;  /* 0x000000040b067825 */ /* 0x004fc800078e0206 */
[----:B------:R-:W-:Y:S01]  /*0900*/  IMAD.WIDE.U32 R10, R0, 0x4, R4 ;  /* 0x00000004000a7825 */ /* 0x000fe200078e0004 */
[----:B---3--:R-:W-:-:S03]  /*0910*/  IADD3 R15, PT, PT, R8, R9, RZ ;  /* 0x00000009080f7210 */ /* 0x008fc60007ffe0ff */
[C---:B------:R-:W-:Y:S02]  /*0920*/  IMAD.WIDE.U32 R8, R0.reuse, 0x4, R2 ;  /* 0x0000000400087825 */ /* 0x040fe400078e0002 */
[----:B------:R1:W-:Y:S04]  /*0930*/  STG.E desc[UR6][R6.64], R15 ;  /* 0x0000000f06007986 */ /* 0x0003e8000c101906 */
[----:B------:R-:W2:Y:S04]  /*0940*/  LDG.E R8, desc[UR6][R8.64] ;  /* 0x0000000608087981 */ /* 0x000ea8000c1e1900 */
[----:B------:R-:W2:Y:S01]  /*0950*/  LDG.E R11, desc[UR6][R10.64] ;  /* 0x000000060a0b7981 */ /* 0x000ea2000c1e1900 */
[----:B------:R-:W-:Y:S01]  /*0960*/  IMAD.WIDE.U32 R12, R0, 0x4, R6 ;  /* 0x00000004000c7825 */ /* 0x000fe200078e0006 */
[----:B--2---:R-:W-:-:S05]  /*0970*/  IADD3 R3, PT, PT, R8, R11, RZ ;  /* 0x0000000b08037210 */ /* 0x004fca0007ffe0ff */
[----:B------:R1:W-:Y:S02]  /*0980*/  STG.E desc[UR6][R12.64], R3 ;  /* 0x000000030c007986 */ /* 0x0003e4000c101906 */
.L_x_9:
[----:B------:R-:W-:Y:S05]  /*0990*/  BSYNC.RECONVERGENT B0 ;  /* 0x0000000000007941 */ /* 0x000fea0003800200 */
.L_x_8:
[----:B------:R-:W-:-:S07]  /*09a0*/  IADD3 R16, PT, PT, R16, 0x2, RZ ;  /* 0x0000000210107810 */ /* 0x000fce0007ffe0ff */
.L_x_7:
[----:B------:R-:W-:Y:S02]  /*09b0*/  ISETP.GE.AND P0, PT, R17, R0, PT ;  /* 0x000000001100720c */ /* 0x000fe40003f06270 */
[----:B--2---:R-:W-:-:S04]  /*09c0*/  LOP3.LUT R2, R0, 0x1, RZ, 0xc0, !PT ;  /* 0x0000000100027812 */ /* 0x004fc800078ec0ff */
[----:B------:R-:W-:-:S13]  /*09d0*/  ISETP.NE.U32.OR P0, PT, R2, 0x1, P0 ;  /* 0x000000010200780c */ /* 0x000fda0000705470 */
[----:B------:R-:W-:Y:S05]  /*09e0*/  @P0 EXIT ;  /* 0x000000000000094d */ /* 0x000fea0003800000 */
[----:B-1----:R-:W1:Y:S01]  /*09f0*/  LDC.64 R2, c[0x0][0x388] ;  /* 0x0000e200ff027b82 */ /* 0x002e620000000a00 */
[----:B------:R-:W-:-:S07]  /*0a00*/  IMAD R17, R16, R0, R17 ;  /* 0x0000000010117224 */ /* 0x000fce00078e0211 */
[----:B---3--:R-:W2:Y:S08]  /*0a10*/  LDC.64 R4, c[0x0][0x390] ;  /* 0x0000e400ff047b82 */ /* 0x008eb00000000a00 */
[----:B----4-:R-:W3:Y:S01]  /*0a20*/  LDC.64 R6, c[0x0][0x380] ;  /* 0x0000e000ff067b82 */ /* 0x010ee20000000a00 */
[----:B-1----:R-:W-:-:S06]  /*0a30*/  IMAD.WIDE R2, R17, 0x4, R2 ;  /* 0x0000000411027825 */ /* 0x002fcc00078e0202 */
[----:B------:R-:W4:Y:S01]  /*0a40*/  LDG.E R2, desc[UR6][R2.64] ;  /* 0x0000000602027981 */ /* 0x000f22000c1e1900 */
[----:B--2---:R-:W-:-:S06]  /*0a50*/  IMAD.WIDE R4, R17, 0x4, R4 ;  /* 0x0000000411047825 */ /* 0x004fcc00078e0204 */
[----:B------:R-:W4:Y:S01]  /*0a60*/  LDG.E R5, desc[UR6][R4.64] ;  /* 0x0000000604057981 */ /* 0x000f22000c1e1900 */
[----:B---3--:R-:W-:Y:S01]  /*0a70*/  IMAD.WIDE R6, R17, 0x4, R6 ;  /* 0x0000000411067825 */ /* 0x008fe200078e0206 */
[----:B----4-:R-:W-:-:S05]  /*0a80*/  IADD3 R9, PT, PT, R2, R5, RZ ;  /* 0x0000000502097210 */ /* 0x010fca0007ffe0ff */
[----:B------:R-:W-:Y:S01]  /*0a90*/  STG.E desc[UR6][R6.64], R9 ;  /* 0x0000000906007986 */ /* 0x000fe2000c101906 */
[----:B------:R-:W-:Y:S05]  /*0aa0*/  EXIT ;  /* 0x000000000000794d */ /* 0x000fea0003800000 */
.L_x_10:
[----:B------:R-:W-:-:S00]  /*0ab0*/  BRA `(.L_x_10) ;  /* 0xfffffffc00fc7947 */ /* 0x000fc0000383ffff */
[----:B------:R-:W-:-:S00]  /*0ac0*/  NOP ;  /* 0x0000000000007918 */ /* 0x000fc00000000000 */
        /* <DEDUP_REMOVED lines=11> */
.L_x_46:


//--------------------- .text._Z11convolutionPiPKiS_iii --------------------------
	.section	.text._Z11convolutionPiPKiS_iii,"ax",@progbits
	.align	128
        .global         _Z11convolutionPiPKiS_iii
        .type           _Z11convolutionPiPKiS_iii,@function
        .size           _Z11convolutionPiPKiS_iii,(.L_x_47 - _Z11convolutionPiPKiS_iii)
        .other          _Z11convolutionPiPKiS_iii,@"STO_CUDA_ENTRY STV_DEFAULT"
_Z11convolutionPiPKiS_iii:
.text._Z11convolutionPiPKiS_iii:
[----:B------:R-:W-:Y:S08]  /*0000*/  LDC R1, c[0x0][0x37c] ;  /* 0x0000df00ff017b82 */ /* 0x000ff00000000800 */
[----:B------:R-:W0:Y:S02]  /*0010*/  LDC R6, c[0x0][0x398] ;  /* 0x0000e600ff067b82 */ /* 0x000e240000000800 */
[----:B0-----:R-:W-:-:S13]  /*0020*/  ISETP.GE.AND P0, PT, R6, 0x1, PT ;  /* 0x000000010600780c */ /* 0x001fda0003f06270 */
[----:B------:R-:W-:Y:S05]  /*0030*/  @!P0 EXIT ;  /* 0x000000000000894d */ /* 0x000fea0003800000 */
[----:B------:R-:W0:Y:S01]  /*0040*/  S2R R11, SR_TID.Y ;  /* 0x00000000000b7919 */ /* 0x000e220000002200 */
[----:B------:R-:W1:Y:S01]  /*0050*/  LDCU UR7, c[0x0][0x3a0] ;  /* 0x00007400ff0777ac */ /* 0x000e620008000800 */
[----:B------:R-:W-:Y:S01]  /*0060*/  ISETP.NE.AND P3, PT, R6, 0x1, PT ;  /* 0x000000010600780c */ /* 0x000fe20003f65270 */
[----:B------:R-:W0:Y:S01]  /*0070*/  S2R R12, SR_TID.X ;  /* 0x00000000000c7919 */ /* 0x000e220000002100 */
[----:B------:R-:W2:Y:S01]  /*0080*/  LDCU UR6, c[0x0][0x39c] ;  /* 0x00007380ff0677ac */ /* 0x000ea20008000800 */
[----:B------:R-:W3:Y:S01]  /*0090*/  S2R R5, SR_CgaCtaId ;  /* 0x0000000000057919 */ /* 0x000ee20000008800 */
[----:B------:R-:W4:Y:S01]  /*00a0*/  LDCU.64 UR4, c[0x0][0x358] ;  /* 0x00006b00ff0477ac */ /* 0x000f220008000a00 */
[----:B------:R-:W5:Y:S01]  /*00b0*/  S2R R0, SR_CTAID.Y ;  /* 0x0000000000007919 */ /* 0x000f620000002600 */
[----:B------:R-:W1:Y:S01]  /*00c0*/  S2R R13, SR_CTAID.X ;  /* 0x00000000000d7919 */ /* 0x000e620000002500 */
[----:B0-----:R-:W-:-:S04]  /*00d0*/  LEA R22, R11, R12, 0x4 ;  /* 0x0000000c0b167211 */ /* 0x001fc800078e20ff */
[C---:B------:R-:W-:Y:S01]  /*00e0*/  LOP3.LUT R2, R22.reuse, 0xffff, RZ, 0xc0, !PT ;  /* 0x0000ffff16027812 */ /* 0x040fe200078ec0ff */
[----:B------:R-:W-:-:S04]  /*00f0*/  VIADD R4, R22, 0x100 ;  /* 0x0000010016047836 */ /* 0x000fc80000000000 */
[----:B------:R-:W-:Y:S01]  /*0100*/  IMAD R2, R2, 0xe39, RZ ;  /* 0x00000e3902027824 */ /* 0x000fe200078e02ff */
[----:B------:R-:W-:-:S05]  /*0110*/  LOP3.LUT R3, R4, 0xffff, RZ, 0xc0, !PT ;  /* 0x0000ffff04037812 */ /* 0x000fca00078ec0ff */
[----:B------:R-:W-:-:S05]  /*0120*/  IMAD R3, R3, 0xe39, RZ ;  /* 0x00000e3903037824 */ /* 0x000fca00078e02ff */
[----:B------:R-:W-:Y:S02]  /*0130*/  SHF.R.U32.HI R9, RZ, 0x10, R3 ;  /* 0x00000010ff097819 */ /* 0x000fe40000011603 */
[----:B------:R-:W-:Y:S02]  /*0140*/  SHF.R.U32.HI R3, RZ, 0x10, R2 ;  /* 0x00000010ff037819 */ /* 0x000fe40000011602 */
[----:B------:R-:W-:Y:S02]  /*0150*/  PRMT R7, R9, 0x9910, RZ ;  /* 0x0000991009077816 */ /* 0x000fe400000000ff */
[----:B------:R-:W-:Y:S02]  /*0160*/  MOV R2, 0x400 ;  /* 0x0000040000027802 */ /* 0x000fe40000000f00 */
[----:B------:R-:W-:Y:S02]  /*0170*/  PRMT R10, R3, 0x9910, RZ ;  /* 0x00009910030a7816 */ /* 0x000fe400000000ff */
[----:B---3--:R-:W-:Y:S01]  /*0180*/  LEA R8, R5, R2, 0x18 ;  /* 0x0000000205087211 */ /* 0x008fe200078ec0ff */
[----:B------:R-:W-:Y:S01]  /*0190*/  IMAD R5, R7, 0x12, RZ ;  /* 0x0000001207057824 */ /* 0x000fe200078e02ff */
[----:B------:R-:W-:Y:S01]  /*01a0*/  MOV R2, R10 ;  /* 0x0000000a00027202 */ /* 0x000fe20000000f00 */
[----:B-----5:R-:W-:Y:S01]  /*01b0*/  IMAD R7, R0, 0x10, R11 ;  /* 0x0000001000077824 */ /* 0x020fe200078e020b */
[----:B-1----:R-:W-:Y:S01]  /*01c0*/  LEA R10, R13, R12, 0x4 ;  /* 0x0000000c0d0a7211 */ /* 0x002fe200078e20ff */
[----:B------:R-:W-:-:S02]  /*01d0*/  IMAD.MOV R5, RZ, RZ, -R5 ;  /* 0x000000ffff057224 */ /* 0x000fc400078e0a05 */
[----:B------:R-:W-:Y:S01]  /*01e0*/  IMAD R2, R2, 0x12, RZ ;  /* 0x0000001202027824 */ /* 0x000fe200078e02ff */
[C---:B------:R-:W-:Y:S01]  /*01f0*/  ISETP.GE.AND P0, PT, R7.reuse, UR7, PT ;  /* 0x0000000707007c0c */ /* 0x040fe2000bf06270 */
[----:B--2---:R-:W-:Y:S01]  /*0200*/  IMAD R17, R7, UR6, R10 ;  /* 0x0000000607117c24 */ /* 0x004fe2000f8e020a */
[----:B------:R-:W-:Y:S01]  /*0210*/  PRMT R5, R5, 0x7710, RZ ;  /* 0x0000771005057816 */ /* 0x000fe200000000ff */
[----:B------:R-:W-:Y:S01]  /*0220*/  IMAD.MOV R2, RZ, RZ, -R2 ;  /* 0x000000ffff027224 */ /* 0x000fe200078e0a02 */
[----:B------:R-:W-:Y:S01]  /*0230*/  ISETP.LT.AND P0, PT, R10, UR6, !P0 ;  /* 0x000000060a007c0c */ /* 0x000fe2000c701270 */
[--C-:B------:R-:W-:Y:S01]  /*0240*/  IMAD R19, R11, 0x48, R8.reuse ;  /* 0x000000480b137824 */ /* 0x100fe200078e0208 */
[----:B------:R-:W-:Y:S01]  /*0250*/  SHF.L.U32 R7, R13, 0x4, RZ ;  /* 0x000000040d077819 */ /* 0x000fe200000006ff */
[----:B------:R-:W-:Y:S01]  /*0260*/  IMAD.IADD R10, R4, 0x1, R5 ;  /* 0x00000001040a7824 */ /* 0x000fe200078e0205 */
[----:B------:R-:W-:Y:S01]  /*0270*/  PRMT R11, R2, 0x7710, RZ ;  /* 0x00007710020b7816 */ /* 0x000fe200000000ff */
[--C-:B------:R-:W-:Y:S01]  /*0280*/  IMAD R13, R9, 0x48, R8.reuse ;  /* 0x00000048090d7824 */ /* 0x100fe200078e0208 */
[----:B------:R-:W-:Y:S01]  /*0290*/  LEA R4, R0, R3, 0x4 ;  /* 0x0000000300047211 */ /* 0x000fe200078e20ff */
[----:B------:R-:W-:Y:S01]  /*02a0*/  VIADD R5, R7, 0xffffffff ;  /* 0xffffffff07057836 */ /* 0x000fe20000000000 */
[----:B------:R-:W-:Y:S01]  /*02b0*/  LOP3.LUT R10, R10, 0xffff, RZ, 0xc0, !PT ;  /* 0x0000ffff0a0a7812 */ /* 0x000fe200078ec0ff */
[----:B------:R-:W-:Y:S01]  /*02c0*/  IMAD R0, R0, 0x10, R9 ;  /* 0x0000001000007824 */ /* 0x000fe200078e0209 */
[----:B------:R-:W-:Y:S01]  /*02d0*/  IADD3 R2, PT, PT, R22, R11, RZ ;  /* 0x0000000b16027210 */ /* 0x000fe20007ffe0ff */
[----:B------:R-:W-:Y:S01]  /*02e0*/  IMAD R3, R3, 0x48, R8 ;  /* 0x0000004803037824 */ /* 0x000fe200078e0208 */
[----:B------:R-:W-:Y:S01]  /*02f0*/  IADD3 R11, PT, PT, R5, R10, RZ ;  /* 0x0000000a050b7210 */ /* 0x000fe20007ffe0ff */
[----:B------:R-:W-:Y:S01]  /*0300*/  IMAD R17, R17, R6, RZ ;  /* 0x0000000611117224 */ /* 0x000fe200078e02ff */
[----:B------:R-:W-:-:S02]  /*0310*/  LOP3.LUT R2, R2, 0xffff, RZ, 0xc0, !PT ;  /* 0x0000ffff02027812 */ /* 0x000fc400078ec0ff */
[C---:B------:R-:W-:Y:S02]  /*0320*/  ISETP.GE.AND P2, PT, R11.reuse, UR6, PT ;  /* 0x000000060b007c0c */ /* 0x040fe4000bf46270 */
[----:B------:R-:W-:Y:S01]  /*0330*/  ISETP.GT.AND P1, PT, R4, UR7, PT ;  /* 0x0000000704007c0c */ /* 0x000fe2000bf24270 */
[C---:B------:R-:W-:Y:S01]  /*0340*/  IMAD.IADD R5, R2.reuse, 0x1, R5 ;  /* 0x0000000102057824 */ /* 0x040fe200078e0205 */
[----:B------:R-:W-:Y:S01]  /*0350*/  ISETP.GT.AND P2, PT, R11, -0x1, !P2 ;  /* 0xffffffff0b00780c */ /* 0x000fe20005744270 */
[----:B------:R-:W-:Y:S01]  /*0360*/  IMAD R18, R2, 0x4, R3 ;  /* 0x0000000402127824 */ /* 0x000fe200078e0203 */
[C---:B------:R-:W-:Y:S01]  /*0370*/  ISETP.NE.AND P1, PT, R4.reuse, RZ, !P1 ;  /* 0x000000ff0400720c */ /* 0x040fe20004f25270 */
[----:B------:R-:W-:Y:S01]  /*0380*/  IMAD.MOV.U32 R3, RZ, RZ, RZ ;  /* 0x000000ffff037224 */ /* 0x000fe200078e00ff */
[----:B------:R-:W-:Y:S02]  /*0390*/  IADD3 R4, PT, PT, R4, -0x1, RZ ;  /* 0xffffffff04047810 */ /* 0x000fe40007ffe0ff */
[----:B------:R-:W-:-:S02]  /*03a0*/  ISETP.LE.AND P2, PT, R0, UR7, P2 ;  /* 0x0000000700007c0c */ /* 0x000fc40009743270 */
[----:B------:R-:W-:Y:S01]  /*03b0*/  IADD3 R0, PT, PT, R0, -0x1, RZ ;  /* 0xffffffff00007810 */ /* 0x000fe20007ffe0ff */
[----:B------:R-:W-:Y:S01]  /*03c0*/  IMAD R9, R4, UR6, R5 ;  /* 0x0000000604097c24 */ /* 0x000fe2000f8e0205 */
[C---:B------:R-:W-:Y:S02]  /*03d0*/  ISETP.GT.AND P1, PT, R5.reuse, -0x1, P1 ;  /* 0xffffffff0500780c */ /* 0x040fe40000f24270 */
[----:B------:R-:W-:Y:S01]  /*03e0*/  LEA R19, R12, R19, 0x2 ;  /* 0x000000130c137211 */ /* 0x000fe200078e10ff */
[----:B------:R-:W-:Y:S01]  /*03f0*/  IMAD R12, R0, UR6, R11 ;  /* 0x00000006000c7c24 */ /* 0x000fe2000f8e020b */
[----:B------:R-:W-:Y:S01]  /*0400*/  ISETP.LT.AND P1, PT, R5, UR6, P1 ;  /* 0x0000000605007c0c */ /* 0x000fe20008f21270 */
[----:B------:R-:W-:Y:S01]  /*0410*/  IMAD R14, R9, R6, RZ ;  /* 0x00000006090e7224 */ /* 0x000fe200078e02ff */
[----:B------:R-:W-:Y:S01]  /*0420*/  LEA R16, R10, R13, 0x2 ;  /* 0x0000000d0a107211 */ /* 0x000fe200078e10ff */
[----:B----4-:R-:W-:Y:S10]  /*0430*/  @!P3 BRA `(.L_x_11) ;  /* 0x0000000400f8b947 */ /* 0x010ff40003800000 */
[----:B------:R-:W0:Y:S01]  /*0440*/  LDC.64 R4, c[0x0][0x380] ;  /* 0x0000e000ff047b82 */ /* 0x000e220000000a00 */
[----:B------:R-:W-:-:S05]  /*0450*/  IMAD R7, R0, UR6, R7 ;  /* 0x0000000600077c24 */ /* 0x000fca000f8e0207 */
[----:B------:R-:W-:Y:S02]  /*0460*/  IADD3 R7, PT, PT, R7, -0x1, R10 ;  /* 0xffffffff07077810 */ /* 0x000fe40007ffe00a */
[----:B------:R-:W1:Y:S03]  /*0470*/  LDC.64 R2, c[0x0][0x390] ;  /* 0x0000e400ff027b82 */ /* 0x000e660000000a00 */
[----:B------:R-:W-:Y:S01]  /*0480*/  IMAD R15, R7, R6, RZ ;  /* 0x00000006070f7224 */ /* 0x000fe200078e02ff */
[----:B------:R-:W-:Y:S02]  /*0490*/  LOP3.LUT R6, R6, 0x7ffffffe, RZ, 0xc0, !PT ;  /* 0x7ffffffe06067812 */ /* 0x000fe400078ec0ff */
[----:B------:R-:W-:Y:S02]  /*04a0*/  MOV R7, R14 ;  /* 0x0000000e00077202 */ /* 0x000fe40000000f00 */
[----:B------:R-:W-:Y:S01]  /*04b0*/  IADD3 R0, PT, PT, -R6, RZ, RZ ;  /* 0x000000ff06007210 */ /* 0x000fe20007ffe1ff */
[----:B0-----:R-:W-:-:S04]  /*04c0*/  IMAD.WIDE R20, R14, 0x4, R4 ;  /* 0x000000040e147825 */ /* 0x001fc800078e0204 */
[----:B------:R-:W-:Y:S01]  /*04d0*/  IMAD.WIDE R4, R15, 0x4, R4 ;  /* 0x000000040f047825 */ /* 0x000fe200078e0204 */
[----:B------:R-:W-:-:S03]  /*04e0*/  IADD3 R13, P5, PT, R20, 0x4, RZ ;  /* 0x00000004140d7810 */ /* 0x000fc60007fbe0ff */
[----:B-1----:R-:W-:Y:S01]  /*04f0*/  IMAD.WIDE R2, R17, 0x4, R2 ;  /* 0x0000000411027825 */ /* 0x002fe200078e0202 */
[----:B------:R-:W-:-:S03]  /*0500*/  IADD3 R11, P4, PT, R4, 0x4, RZ ;  /* 0x00000004040b7810 */ /* 0x000fc60007f9e0ff */
[----:B------:R-:W-:Y:S01]  /*0510*/  IMAD.X R8, RZ, RZ, R21, P5 ;  /* 0x000000ffff087224 */ /* 0x000fe200028e0615 */
[----:B------:R-:W-:Y:S02]  /*0520*/  IADD3 R10, P3, PT, R2, 0x4, RZ ;  /* 0x00000004020a7810 */ /* 0x000fe40007f7e0ff */
[----:B------:R-:W-:Y:S01]  /*0530*/  IADD3.X R4, PT, PT, RZ, R5, RZ, P4, !PT ;  /* 0x00000005ff047210 */ /* 0x000fe200027fe4ff */
[----:B------:R-:W-:Y:S01]  /*0540*/  IMAD.MOV.U32 R5, RZ, RZ, R17 ;  /* 0x000000ffff057224 */ /* 0x000fe200078e0011 */
[----:B------:R-:W-:-:S09]  /*0550*/  IADD3.X R9, PT, PT, RZ, R3, RZ, P3, !PT ;  /* 0x00000003ff097210 */ /* 0x000fd20001ffe4ff */
.L_x_21:
[----:B0-----:R-:W0:Y:S01]  /*0560*/  LDC.64 R2, c[0x0][0x380] ;  /* 0x0000e000ff027b82 */ /* 0x001e220000000a00 */
[----:B------:R-:W-:Y:S02]  /*0570*/  HFMA2 R23, -RZ, RZ, 0, 0 ;  /* 0x00000000ff177431 */ /* 0x000fe400000001ff */
[----:B0-----:R-:W-:-:S05]  /*0580*/  IMAD.WIDE R20, R7, 0x4, R2 ;  /* 0x0000000407147825 */ /* 0x001fca00078e0202 */
[----:B------:R-:W2:Y:S01]  /*0590*/  @P1 LDG.E R23, desc[UR4][R20.64] ;  /* 0x0000000414171981 */ /* 0x000ea2000c1e1900 */
[----:B------:R-:W-:Y:S01]  /*05a0*/  ISETP.GT.U32.AND P3, PT, R22, 0x43, PT ;  /* 0x000000431600780c */ /* 0x000fe20003f64070 */
[----:B------:R-:W-:Y:S02]  /*05b0*/  BSSY.RECONVERGENT B0, `(.L_x_12) ;  /* 0x0000009000007945 */ /* 0x000fe40003800200 */
[----:B--2---:R0:W-:Y:S10]  /*05c0*/  STS [R18], R23 ;  /* 0x0000001712007388 */ /* 0x0041f40000000800 */
[----:B------:R-:W-:Y:S05]  /*05d0*/  @P3 BRA `(.L_x_13) ;  /* 0x0000000000183947 */ /* 0x000fea0003800000 */
[----:B------:R-:W-:Y:S05]  /*05e0*/  @!P2 BRA `(.L_x_14) ;  /* 0x000000000010a947 */ /* 0x000fea0003800000 */
[----:B------:R-:W-:-:S06]  /*05f0*/  IMAD.WIDE R2, R15, 0x4, R2 ;  /* 0x000000040f027825 */ /* 0x000fcc00078e0202 */
[----:B------:R-:W2:Y:S04]  /*0600*/  LDG.E R3, desc[UR4][R2.64] ;  /* 0x0000000402037981 */ /* 0x000ea8000c1e1900 */
[----:B--2---:R2:W-:Y:S01]  /*0610*/  STS [R16], R3 ;  /* 0x0000000310007388 */ /* 0x0045e20000000800 */
[----:B------:R-:W-:Y:S05]  /*0620*/  BRA `(.L_x_13) ;  /* 0x0000000000047947 */ /* 0x000fea0003800000 */
.L_x_14:
[----:B------:R1:W-:Y:S02]  /*0630*/  STS [R16], RZ ;  /* 0x000000ff10007388 */ /* 0x0003e40000000800 */
.L_x_13:
[----:B------:R-:W-:Y:S05]  /*0640*/  BSYNC.RECONVERGENT B0 ;  /* 0x0000000000007941 */ /* 0x000fea0003800200 */
.L_x_12:
[----:B--2---:R-:W2:Y:S08]  /*0650*/  LDC.64 R2, c[0x0][0x388] ;  /* 0x0000e200ff027b82 */ /* 0x004eb00000000a00 */
[----:B------:R-:W-:Y:S06]  /*0660*/  BAR.SYNC.DEFER_BLOCKING 0x0 ;  /* 0x0000000000007b1d */ /* 0x000fec0000010000 */
[----:B--2---:R2:W5:Y:S04]  /*0670*/  LDG.E.CONSTANT R20, desc[UR4][R2.64] ;  /* 0x0000000402147981 */ /* 0x004568000c1e9900 */
[----:B------:R2:W5:Y:S04]  /*0680*/  LDG.E.CONSTANT R21, desc[UR4][R2.64+0x4] ;  /* 0x0000040402157981 */ /* 0x000568000c1e9900 */
[----:B0-----:R2:W5:Y:S04]  /*0690*/  LDG.E.CONSTANT R23, desc[UR4][R2.64+0x8] ;  /* 0x0000080402177981 */ /* 0x001568000c1e9900 */
[----:B------:R2:W5:Y:S04]  /*06a0*/  LDG.E.CONSTANT R24, desc[UR4][R2.64+0xc] ;  /* 0x00000c0402187981 */ /* 0x000568000c1e9900 */
[----:B------:R2:W5:Y:S04]  /*06b0*/  LDG.E.CONSTANT R25, desc[UR4][R2.64+0x10] ;  /* 0x0000100402197981 */ /* 0x000568000c1e9900 */
[----:B------:R2:W5:Y:S04]  /*06c0*/  LDG.E.CONSTANT R26, desc[UR4][R2.64+0x14] ;  /* 0x00001404021a7981 */ /* 0x000568000c1e9900 */
[----:B------:R2:W5:Y:S04]  /*06d0*/  LDG.E.CONSTANT R27, desc[UR4][R2.64+0x18] ;  /* 0x00001804021b7981 */ /* 0x000568000c1e9900 */
[----:B------:R2:W5:Y:S04]  /*06e0*/  LDG.E.CONSTANT R28, desc[UR4][R2.64+0x1c] ;  /* 0x00001c04021c7981 */ /* 0x000568000c1e9900 */
[----:B------:R2:W5:Y:S01]  /*06f0*/  LDG.E.CONSTANT R29, desc[UR4][R2.64+0x20] ;  /* 0x00002004021d7981 */ /* 0x000562000c1e9900 */
[----:B------:R-:W-:Y:S04]  /*0700*/  BSSY.RECONVERGENT B0, `(.L_x_15) ;  /* 0x0000019000007945 */ /* 0x000fe80003800200 */
[----:B------:R-:W-:Y:S05]  /*0710*/  @!P0 BRA `(.L_x_16) ;  /* 0x00000000005c8947 */ /* 0x000fea0003800000 */
[----:B------:R-:W0:Y:S04]  /*0720*/  LDS R33, [R19] ;  /* 0x0000000013217984 */ /* 0x000e280000000800 */
[----:B------:R-:W3:Y:S04]  /*0730*/  LDS R30, [R19+0x4] ;  /* 0x00000400131e7984 */ /* 0x000ee80000000800 */
[----:B------:R-:W4:Y:S04]  /*0740*/  LDS R32, [R19+0x8] ;  /* 0x0000080013207984 */ /* 0x000f280000000800 */
[----:B--2---:R-:W2:Y:S04]  /*0750*/  LDS R3, [R19+0x48] ;  /* 0x0000480013037984 */ /* 0x004ea80000000800 */
[----:B------:R-:W1:Y:S04]  /*0760*/  LDS R2, [R19+0x4c] ;  /* 0x00004c0013027984 */ /* 0x000e680000000800 */
[----:B------:R-:W1:Y:S01]  /*0770*/  LDS R31, [R19+0x50] ;  /* 0x00005000131f7984 */ /* 0x000e620000000800 */
[----:B0----5:R-:W-:-:S04]  /*0780*/  IMAD R33, R20, R33, RZ ;  /* 0x0000002114217224 */ /* 0x021fc800078e02ff */
[----:B---3--:R-:W-:Y:S02]  /*0790*/  IMAD R33, R21, R30, R33 ;  /* 0x0000001e15217224 */ /* 0x008fe400078e0221 */
[----:B------:R-:W0:Y:S02]  /*07a0*/  LDS R30, [R19+0x90] ;  /* 0x00009000131e7984 */ /* 0x000e240000000800 */
[----:B----4-:R-:W-:Y:S02]  /*07b0*/  IMAD R34, R23, R32, R33 ;  /* 0x0000002017227224 */ /* 0x010fe400078e0221 */
[----:B------:R-:W3:Y:S02]  /*07c0*/  LDS R33, [R19+0x94] ;  /* 0x0000940013217984 */ /* 0x000ee40000000800 */
[----:B--2---:R-:W-:Y:S02]  /*07d0*/  IMAD R3, R24, R3, R34 ;  /* 0x0000000318037224 */ /* 0x004fe400078e0222 */
[----:B------:R-:W2:Y:S02]  /*07e0*/  LDS R32, [R19+0x98] ;  /* 0x0000980013207984 */ /* 0x000ea40000000800 */
[----:B-1----:R-:W-:-:S04]  /*07f0*/  IMAD R2, R25, R2, R3 ;  /* 0x0000000219027224 */ /* 0x002fc800078e0203 */
[----:B------:R-:W-:Y:S02]  /*0800*/  IMAD R31, R26, R31, R2 ;  /* 0x0000001f1a1f7224 */ /* 0x000fe400078e0202 */
[----:B------:R-:W1:Y:S02]  /*0810*/  LDC.64 R2, c[0x0][0x390] ;  /* 0x0000e400ff027b82 */ /* 0x000e640000000a00 */
[----:B0-----:R-:W-:Y:S02]  /*0820*/  IMAD R30, R27, R30, R31 ;  /* 0x0000001e1b1e7224 */ /* 0x001fe400078e021f */
[----:B-1----:R-:W-:-:S04]  /*0830*/  IMAD.WIDE R2, R5, 0x4, R2 ;  /* 0x0000000405027825 */ /* 0x002fc800078e0202 */
[----:B---3--:R-:W-:-:S04]  /*0840*/  IMAD R30, R28, R33, R30 ;  /* 0x000000211c1e7224 */ /* 0x008fc800078e021e */
[----:B--2---:R-:W-:-:S05]  /*0850*/  IMAD R30, R29, R32, R30 ;  /* 0x000000201d1e7224 */ /* 0x004fca00078e021e */
[----:B------:R-:W-:-:S04]  /*0860*/  VIMNMX R30, PT, PT, RZ, R30, !PT ;  /* 0x0000001eff1e7248 */ /* 0x000fc80007fe0100 */
[----:B------:R-:W-:-:S05]  /*0870*/  VIMNMX R31, PT, PT, R30, 0xff, PT ;  /* 0x000000ff1e1f7848 */ /* 0x000fca0003fe0100 */
[----:B------:R0:W-:Y:S02]  /*0880*/  STG.E desc[UR4][R2.64], R31 ;  /* 0x0000001f02007986 */ /* 0x0001e4000c101904 */
.L_x_16:
[----:B------:R-:W-:Y:S05]  /*0890*/  BSYNC.RECONVERGENT B0 ;  /* 0x0000000000007941 */ /* 0x000fea0003800200 */
.L_x_15:
[----:B------:R-:W-:Y:S01]  /*08a0*/  BAR.SYNC.DEFER_BLOCKING 0x0 ;  /* 0x0000000000007b1d */ /* 0x000fe20000010000 */
[----:B0-2---:R-:W-:-:S05]  /*08b0*/  IMAD.MOV.U32 R3, RZ, RZ, RZ ;  /* 0x000000ffff037224 */ /* 0x005fca00078e00ff */
[----:B------:R-:W-:Y:S04]  /*08c0*/  BSSY.RECONVERGENT B0, `(.L_x_17) ;  /* 0x0000005000007945 */ /* 0x000fe80003800200 */
[----:B------:R-:W-:Y:S05]  /*08d0*/  @!P1 BRA `(.L_x_18) ;  /* 0x00000000000c9947 */ /* 0x000fea0003800000 */
[----:B------:R-:W-:Y:S02]  /*08e0*/  MOV R3, R8 ;  /* 0x0000000800037202 */ /* 0x000fe40000000f00 */
[----:B------:R-:W-:-:S05]  /*08f0*/  MOV R2, R13 ;  /* 0x0000000d00027202 */ /* 0x000fca0000000f00 */
[----:B------:R0:W5:Y:S02]  /*0900*/  LDG.E R3, desc[UR4][R2.64] ;  /* 0x0000000402037981 */ /* 0x000164000c1e1900 */
.L_x_18:
[----:B------:R-:W-:Y:S05]  /*0910*/  BSYNC.RECONVERGENT B0 ;  /* 0x0000000000007941 */ /* 0x000fea0003800200 */
.L_x_17:
[----:B-----5:R2:W-:Y:S01]  /*0920*/  STS [R18], R3 ;  /* 0x0000000312007388 */ /* 0x0205e20000000800 */
[----:B------:R-:W-:Y:S04]  /*0930*/  BSSY.RECONVERGENT B0, `(.L_x_19) ;  /* 0x0000008000007945 */ /* 0x000fe80003800200 */
[----:B------:R-:W-:Y:S05]  /*0940*/  @P3 BRA `(.L_x_20) ;  /* 0x0000000000183947 */ /* 0x000fea0003800000 */
[----:B------:R3:W-:Y:S01]  /*0950*/  @!P2 STS [R16], RZ ;  /* 0x000000ff1000a388 */ /* 0x0007e20000000800 */
[----:B------:R-:W-:Y:S05]  /*0960*/  @!P2 BRA `(.L_x_20) ;  /* 0x000000000010a947 */ /* 0x000fea0003800000 */
[----:B--2---:R-:W-:Y:S01]  /*0970*/  MOV R3, R4 ;  /* 0x0000000400037202 */ /* 0x004fe20000000f00 */
[----:B0-----:R-:W-:-:S05]  /*0980*/  IMAD.MOV.U32 R2, RZ, RZ, R11 ;  /* 0x000000ffff027224 */ /* 0x001fca00078e000b */
[----:B------:R-:W2:Y:S04]  /*0990*/  LDG.E R3, desc[UR4][R2.64] ;  /* 0x0000000402037981 */ /* 0x000ea8000c1e1900 */
[----:B--2---:R4:W-:Y:S02]  /*09a0*/  STS [R16], R3 ;  /* 0x0000000310007388 */ /* 0x0049e40000000800 */
.L_x_20:
[----:B------:R-:W-:Y:S05]  /*09b0*/  BSYNC.RECONVERGENT B0 ;  /* 0x0000000000007941 */ /* 0x000fea0003800200 */
.L_x_19:
[----:B------:R-:W-:Y:S01]  /*09c0*/  BAR.SYNC.DEFER_BLOCKING 0x0 ;  /* 0x0000000000007b1d */ /* 0x000fe20000010000 */
[----:B------:R-:W-:Y:S01]  /*09d0*/  IADD3 R0, PT, PT, R0, 0x2, RZ ;  /* 0x0000000200007810 */ /* 0x000fe20007ffe0ff */
[----:B------:R-:W-:Y:S01]  /*09e0*/  VIADD R15, R15, 0x2 ;  /* 0x000000020f0f7836 */ /* 0x000fe20000000000 */
[----:B------:R-:W-:Y:S02]  /*09f0*/  IADD3 R13, P6, PT, R13, 0x8, RZ ;  /* 0x000000080d0d7810 */ /* 0x000fe40007fde0ff */
[----:B------:R-:W-:Y:S02]  /*0a00*/  ISETP.NE.AND P3, PT, R0, RZ, PT ;  /* 0x000000ff0000720c */ /* 0x000fe40003f65270 */
[----:B------:R-:W-:Y:S01]  /*0a10*/  IADD3 R11, P5, PT, R11, 0x8, RZ ;  /* 0x000000080b0b7810 */ /* 0x000fe20007fbe0ff */
[----:B------:R-:W-:Y:S01]  /*0a20*/  IMAD.X R8, RZ, RZ, R8, P6 ;  /* 0x000000ffff087224 */ /* 0x000fe200030e0608 */
[----:B------:R-:W-:Y:S02]  /*0a30*/  IADD3 R5, PT, PT, R5, 0x2, RZ ;  /* 0x0000000205057810 */ /* 0x000fe40007ffe0ff */
[----:B------:R-:W-:-:S02]  /*0a40*/  IADD3 R7, PT, PT, R7, 0x2, RZ ;  /* 0x0000000207077810 */ /* 0x000fc40007ffe0ff */
[----:B------:R-:W-:Y:S01]  /*0a50*/  IADD3.X R4, PT, PT, RZ, R4, RZ, P5, !PT ;  /* 0x00000004ff047210 */ /* 0x000fe20002ffe4ff */
[----:B------:R-:W5:Y:S04]  /*0a60*/  LDS R31, [R19] ;  /* 0x00000000131f7984 */ /* 0x000f680000000800 */
[----:B------:R-:W1:Y:S04]  /*0a70*/  LDS R32, [R19+0x4] ;  /* 0x0000040013207984 */ /* 0x000e680000000800 */
[----:B------:R-:W3:Y:S04]  /*0a80*/  LDS R30, [R19+0x8] ;  /* 0x00000800131e7984 */ /* 0x000ee80000000800 */
[----:B--2-4-:R-:W2:Y:S04]  /*0a90*/  LDS R3, [R19+0x48] ;  /* 0x0000480013037984 */ /* 0x014ea80000000800 */
[----:B0-----:R-:W0:Y:S04]  /*0aa0*/  LDS R2, [R19+0x4c] ;  /* 0x00004c0013027984 */ /* 0x001e280000000800 */
[----:B------:R-:W-:Y:S01]  /*0ab0*/  LDS R33, [R19+0x90] ;  /* 0x0000900013217984 */ /* 0x000fe20000000800 */
[----:B-----5:R-:W-:-:S03]  /*0ac0*/  IMAD R20, R20, R31, RZ ;  /* 0x0000001f14147224 */ /* 0x020fc600078e02ff */
[----:B------:R-:W4:Y:S01]  /*0ad0*/  LDS R31, [R19+0x50] ;  /* 0x00005000131f7984 */ /* 0x000f220000000800 */
[----:B-1----:R-:W-:-:S03]  /*0ae0*/  IMAD R32, R21, R32, R20 ;  /* 0x0000002015207224 */ /* 0x002fc600078e0214 */
[----:B------:R-:W1:Y:S01]  /*0af0*/  LDS R21, [R19+0x94] ;  /* 0x0000940013157984 */ /* 0x000e620000000800 */
[----:B---3--:R-:W-:-:S03]  /*0b00*/  IMAD R30, R23, R30, R32 ;  /* 0x0000001e171e7224 */ /* 0x008fc600078e0220 */
[----:B------:R-:W3:Y:S01]  /*0b10*/  LDS R20, [R19+0x98] ;  /* 0x0000980013147984 */ /* 0x000ee20000000800 */
[----:B--2---:R-:W-:-:S04]  /*0b20*/  IMAD R3, R24, R3, R30 ;  /* 0x0000000318037224 */ /* 0x004fc800078e021e */
[----:B0-----:R-:W-:Y:S02]  /*0b30*/  IMAD R2, R25, R2, R3 ;  /* 0x0000000219027224 */ /* 0x001fe400078e0203 */
[----:B------:R-:W-:Y:S02]  /*0b40*/  @P0 IMAD.MOV.U32 R3, RZ, RZ, R9 ;  /* 0x000000ffff030224 */ /* 0x000fe400078e0009 */
[----:B----4-:R-:W-:-:S04]  /*0b50*/  IMAD R2, R26, R31, R2 ;  /* 0x0000001f1a027224 */ /* 0x010fc800078e0202 */
[----:B------:R-:W-:-:S04]  /*0b60*/  IMAD R2, R27, R33, R2 ;  /* 0x000000211b027224 */ /* 0x000fc800078e0202 */
[----:B-1----:R-:W-:-:S04]  /*0b70*/  IMAD R2, R28, R21, R2 ;  /* 0x000000151c027224 */ /* 0x002fc800078e0202 */
[----:B---3--:R-:W-:-:S05]  /*0b80*/  IMAD R2, R29, R20, R2 ;  /* 0x000000141d027224 */ /* 0x008fca00078e0202 */
[----:B------:R-:W-:-:S04]  /*0b90*/  @P0 VIMNMX R2, PT, PT, RZ, R2, !PT ;  /* 0x00000002ff020248 */ /* 0x000fc80007fe0100 */
[----:B------:R-:W-:Y:S02]  /*0ba0*/  @P0 VIMNMX R21, PT, PT, R2, 0xff, PT ;  /* 0x000000ff02150848 */ /* 0x000fe40003fe0100 */
[----:B------:R-:W-:Y:S02]  /*0bb0*/  @P0 MOV R2, R10 ;  /* 0x0000000a00020202 */ /* 0x000fe40000000f00 */
[----:B------:R-:W-:-:S03]  /*0bc0*/  IADD3 R10, P4, PT, R10, 0x8, RZ ;  /* 0x000000080a0a7810 */ /* 0x000fc60007f9e0ff */
[----:B------:R0:W-:Y:S01]  /*0bd0*/  @P0 STG.E desc[UR4][R2.64], R21 ;  /* 0x0000001502000986 */ /* 0x0001e2000c101904 */
[----:B------:R-:W-:Y:S01]  /*0be0*/  IADD3.X R9, PT, PT, RZ, R9, RZ, P4, !PT ;  /* 0x00000009ff097210 */ /* 0x000fe200027fe4ff */
[----:B------:R-:W-:Y:S06]  /*0bf0*/  BAR.SYNC.DEFER_BLOCKING 0x0 ;  /* 0x0000000000007b1d */ /* 0x000fec0000010000 */
[----:B------:R-:W-:Y:S05]  /*0c00*/  @P3 BRA `(.L_x_21) ;  /* 0xfffffff800543947 */ /* 0x000fea000383ffff */
[----:B0-----:R-:W-:-:S07]  /*0c10*/  MOV R3, R6 ;  /* 0x0000000600037202 */ /* 0x001fce0000000f00 */
.L_x_11:
[----:B------:R-:W0:Y:S02]  /*0c20*/  LDC R13, c[0x0][0x398] ;  /* 0x0000e600ff0d7b82 */ /* 0x000e240000000800 */
[----:B0-----:R-:W-:-:S04]  /*0c30*/  LOP3.LUT R0, R13, 0x1, RZ, 0xc0, !PT ;  /* 0x000000010d007812 */ /* 0x001fc800078ec0ff */
[----:B------:R-:W-:-:S13]  /*0c40*/  ISETP.NE.U32.AND P3, PT, R0, 0x1, PT ;  /* 0x000000010000780c */ /* 0x000fda0003f65070 */
[----:B------:R-:W-:Y:S05]  /*0c50*/  @P3 EXIT ;  /* 0x000000000000394d */ /* 0x000fea0003800000 */
[----:B------:R-:W0:Y:S02]  /*0c60*/  LDC.64 R20, c[0x0][0x388] ;  /* 0x0000e200ff147b82 */ /* 0x000e240000000a00 */
[----:B0-----:R0:W5:Y:S04]  /*0c70*/  LDG.E.CONSTANT R10, desc[UR4][R20.64] ;  /* 0x00000004140a7981 */ /* 0x001168000c1e9900 */
[----:B------:R0:W5:Y:S04]  /*0c80*/  LDG.E.CONSTANT R9, desc[UR4][R20.64+0x4] ;  /* 0x0000040414097981 */ /* 0x000168000c1e9900 */
[----:B------:R0:W5:Y:S04]  /*0c90*/  LDG.E.CONSTANT R8, desc[UR4][R20.64+0x8] ;  /* 0x0000080414087981 */ /* 0x000168000c1e9900 */
[----:B------:R0:W5:Y:S04]  /*0ca0*/  LDG.E.CONSTANT R7, desc[UR4][R20.64+0xc] ;  /* 0x00000c0414077981 */ /* 0x000168000c1e9900 */
[----:B------:R0:W5:Y:S04]  /*0cb0*/  LDG.E.CONSTANT R6, desc[UR4][R20.64+0x10] ;  /* 0x0000100414067981 */ /* 0x000168000c1e9900 */
[----:B------:R0:W5:Y:S04]  /*0cc0*/  LDG.E.CONSTANT R4, desc[UR4][R20.64+0x14] ;  /* 0x0000140414047981 */ /* 0x000168000c1e9900 */
[----:B------:R0:W5:Y:S04]  /*0cd0*/  LDG.E.CONSTANT R2, desc[UR4][R20.64+0x18] ;  /* 0x0000180414027981 */ /* 0x000168000c1e9900 */
[----:B------:R0:W5:Y:S04]  /*0ce0*/  LDG.E.CONSTANT R0, desc[UR4][R20.64+0x1c] ;  /* 0x00001c0414007981 */ /* 0x000168000c1e9900 */
[----:B------:R0:W5:Y:S01]  /*0cf0*/  LDG.E.CONSTANT R5, desc[UR4][R20.64+0x20] ;  /* 0x0000200414057981 */ /* 0x000162000c1e9900 */
[----:B------:R-:W-:Y:S01]  /*0d00*/  BSSY.RECONVERGENT B0, `(.L_x_22) ;  /* 0x0000008000007945 */ /* 0x000fe20003800200 */
[----:B------:R-:W-:Y:S01]  /*0d10*/  ISETP.GT.U32.AND P3, PT, R22, 0x43, PT ;  /* 0x000000431600780c */ /* 0x000fe20003f64070 */
[----:B------:R-:W-:-:S02]  /*0d20*/  IMAD.MOV.U32 R11, RZ, RZ, RZ ;  /* 0x000000ffff0b7224 */ /* 0x000fc400078e00ff */
[----:B------:R-:W-:Y:S10]  /*0d30*/  @!P1 BRA `(.L_x_23) ;  /* 0x0000000000109947 */ /* 0x000ff40003800000 */
[----:B0-----:R-:W0:Y:S01]  /*0d40*/  LDC.64 R20, c[0x0][0x380] ;  /* 0x0000e000ff147b82 */ /* 0x001e220000000a00 */
[----:B------:R-:W-:-:S05]  /*0d50*/  IADD3 R11, PT, PT, R14, R3, RZ ;  /* 0x000000030e0b7210 */ /* 0x000fca0007ffe0ff */
[----:B0-----:R-:W-:-:S05]  /*0d60*/  IMAD.WIDE R20, R11, 0x4, R20 ;  /* 0x000000040b147825 */ /* 0x001fca00078e0214 */
[----:B------:R1:W5:Y:S02]  /*0d70*/  LDG.E R11, desc[UR4][R20.64] ;  /* 0x00000004140b7981 */ /* 0x000364000c1e1900 */
.L_x_23:
[----:B------:R-:W-:Y:S05]  /*0d80*/  BSYNC.RECONVERGENT B0 ;  /* 0x0000000000007941 */ /* 0x000fea0003800200 */
.L_x_22:
[----:B-----5:R2:W-:Y:S01]  /*0d90*/  STS [R18], R11 ;  /* 0x0000000b12007388 */ /* 0x0205e20000000800 */
[----:B------:R-:W-:Y:S04]  /*0da0*/  BSSY.RECONVERGENT B0, `(.L_x_24) ;  /* 0x0000009000007945 */ /* 0x000fe80003800200 */
[----:B------:R-:W-:Y:S05]  /*0db0*/  @P3 BRA `(.L_x_25) ;  /* 0x00000000001c3947 */ /* 0x000fea0003800000 */
[----:B------:R3:W-:Y:S01]  /*0dc0*/  @!P2 STS [R16], RZ ;  /* 0x000000ff1000a388 */ /* 0x0007e20000000800 */
[----:B------:R-:W-:Y:S05]  /*0dd0*/  @!P2 BRA `(.L_x_25) ;  /* 0x000000000014a947 */ /* 0x000fea0003800000 */
[----:B------:R-:W4:Y:S01]  /*0de0*/  LDC.64 R14, c[0x0][0x380] ;  /* 0x0000e000ff0e7b82 */ /* 0x000f220000000a00 */
[----:B------:R-:W-:-:S04]  /*0df0*/  IMAD R13, R12, R13, R3 ;  /* 0x0000000d0c0d7224 */ /* 0x000fc800078e0203 */
[----:B----4-:R-:W-:-:S06]  /*0e00*/  IMAD.WIDE R12, R13, 0x4, R14 ;  /* 0x000000040d0c7825 */ /* 0x010fcc00078e020e */
[----:B------:R-:W4:Y:S04]  /*0e10*/  LDG.E R13, desc[UR4][R12.64] ;  /* 0x000000040c0d7981 */ /* 0x000f28000c1e1900 */
[----:B----4-:R4:W-:Y:S02]  /*0e20*/  STS [R16], R13 ;  /* 0x0000000d10007388 */ /* 0x0109e40000000800 */
.L_x_25:
[----:B------:R-:W-:Y:S05]  /*0e30*/  BSYNC.RECONVERGENT B0 ;  /* 0x0000000000007941 */ /* 0x000fea0003800200 */
.L_x_24:
[----:B------:R-:W-:Y:S01]  /*0e40*/  BAR.SYNC.DEFER_BLOCKING 0x0 ;  /* 0x0000000000007b1d */ /* 0x000fe20000010000 */
[----:B------:R-:W-:-:S05]  /*0e50*/  @P0 IADD3 R3, PT, PT, R17, R3, RZ ;  /* 0x0000000311030210 */ /* 0x000fca0007ffe0ff */
[----:B--2---:R-:W2:Y:S04]  /*0e60*/  LDS R11, [R19] ;  /* 0x00000000130b7984 */ /* 0x004ea80000000800 */
[----:B------:R-:W5:Y:S04]  /*0e70*/  LDS R12, [R19+0x4] ;  /* 0x00000400130c7984 */ /* 0x000f680000000800 */
[----:B----4-:R-:W4:Y:S04]  /*0e80*/  LDS R13, [R19+0x8] ;  /* 0x00000800130d7984 */ /* 0x010f280000000800 */
[----:B------:R-:W4:Y:S04]  /*0e90*/  LDS R14, [R19+0x48] ;  /* 0x00004800130e7984 */ /* 0x000f280000000800 */
[----:B------:R-:W4:Y:S04]  /*0ea0*/  LDS R15, [R19+0x4c] ;  /* 0x00004c00130f7984 */ /* 0x000f280000000800 */
[----:B---3--:R-:W3:Y:S04]  /*0eb0*/  LDS R16, [R19+0x50] ;  /* 0x0000500013107984 */ /* 0x008ee80000000800 */
[----:B------:R-:W3:Y:S04]  /*0ec0*/  LDS R18, [R19+0x90] ;  /* 0x0000900013127984 */ /* 0x000ee80000000800 */
[----:B01----:R-:W0:Y:S04]  /*0ed0*/  LDS R20, [R19+0x94] ;  /* 0x0000940013147984 */ /* 0x003e280000000800 */
[----:B------:R-:W1:Y:S01]  /*0ee0*/  LDS R21, [R19+0x98] ;  /* 0x0000980013157984 */ /* 0x000e620000000800 */
[----:B--2---:R-:W-:-:S04]  /*0ef0*/  IMAD R10, R10, R11, RZ ;  /* 0x0000000b0a0a7224 */ /* 0x004fc800078e02ff */
[----:B-----5:R-:W-:-:S04]  /*0f00*/  IMAD R9, R9, R12, R10 ;  /* 0x0000000c09097224 */ /* 0x020fc800078e020a */
[----:B----4-:R-:W-:-:S04]  /*0f10*/  IMAD R8, R8, R13, R9 ;  /* 0x0000000d08087224 */ /* 0x010fc800078e0209 */
[----:B------:R-:W-:-:S04]  /*0f20*/  IMAD R7, R7, R14, R8 ;  /* 0x0000000e07077224 */ /* 0x000fc800078e0208 */
[----:B------:R-:W-:Y:S02]  /*0f30*/  IMAD R15, R6, R15, R7 ;  /* 0x0000000f060f7224 */ /* 0x000fe400078e0207 */
[----:B------:R-:W2:Y:S02]  /*0f40*/  @P0 LDC.64 R6, c[0x0][0x390] ;  /* 0x0000e400ff060b82 */ /* 0x000ea40000000a00 */
[----:B---3--:R-:W-:-:S04]  /*0f50*/  IMAD R15, R4, R16, R15 ;  /* 0x00000010040f7224 */ /* 0x008fc800078e020f */
[----:B------:R-:W-:-:S04]  /*0f60*/  IMAD R15, R2, R18, R15 ;  /* 0x00000012020f7224 */ /* 0x000fc800078e020f */
[----:B0-----:R-:W-:-:S04]  /*0f70*/  IMAD R0, R0, R20, R15 ;  /* 0x0000001400007224 */ /* 0x001fc800078e020f */
[----:B-1----:R-:W-:-:S05]  /*0f80*/  IMAD R0, R5, R21, R0 ;  /* 0x0000001505007224 */ /* 0x002fca00078e0200 */
[----:B------:R-:W-:-:S04]  /*0f90*/  @P0 VIMNMX R0, PT, PT, RZ, R0, !PT ;  /* 0x00000000ff000248 */ /* 0x000fc80007fe0100 */
[----:B------:R-:W-:Y:S01]  /*0fa0*/  @P0 VIMNMX R5, PT, PT, R0, 0xff, PT ;  /* 0x000000ff00050848 */ /* 0x000fe20003fe0100 */
[----:B--2---:R-:W-:-:S05]  /*0fb0*/  @P0 IMAD.WIDE R2, R3, 0x4, R6 ;  /* 0x0000000403020825 */ /* 0x004fca00078e0206 */
[----:B------:R-:W-:Y:S01]  /*0fc0*/  @P0 STG.E desc[UR4][R2.64], R5 ;  /* 0x0000000502000986 */ /* 0x000fe2000c101904 */
[----:B------:R-:W-:Y:S06]  /*0fd0*/  BAR.SYNC.DEFER_BLOCKING 0x0 ;  /* 0x0000000000007b1d */ /* 0x000fec0000010000 */
[----:B------:R-:W-:Y:S05]  /*0fe0*/  EXIT ;  /* 0x000000000000794d */ /* 0x000fea0003800000 */
.L_x_26:
        /* <DEDUP_REMOVED lines=9> */
.L_x_47:


//--------------------- .text._Z27convolution_1D_basic_kernelPiS_S_S_S_S_S_ii --------------------------
	.section	.text._Z27convolution_1D_basic_kernelPiS_S_S_S_S_S_ii,"ax",@progbits
	.align	128
        .global         _Z27convolution_1D_basic_kernelPiS_S_S_S_S_S_ii
        .type           _Z27convolution_1D_basic_kernelPiS_S_S_S_S_S_ii,@function
        .size           _Z27convolution_1D_basic_kernelPiS_S_S_S_S_S_ii,(.L_x_48 - _Z27convolution_1D_basic_kernelPiS_S_S_S_S_S_ii)
        .other          _Z27convolution_1D_basic_kernelPiS_S_S_S_S_S_ii,@"STO_CUDA_ENTRY STV_DEFAULT"
_Z27convolution_1D_basic_kernelPiS_S_S_S_S_S_ii:
.text._Z27convolution_1D_basic_kernelPiS_S_S_S_S_S_ii:
[----:B------:R-:W-:Y:S01]  /*0000*/  LDC R1, c[0x0][0x37c] ;  /* 0x0000df00ff017b82 */ /* 0x000fe20000000800 */
[----:B------:R-:W0:Y:S01]  /*0010*/  S2R R3, SR_TID.X ;  /* 0x0000000000037919 */ /* 0x000e220000002100 */
[----:B------:R-:W1:Y:S06]  /*0020*/  LDCU UR5, c[0x0][0x3b8] ;  /* 0x00007700ff0577ac */ /* 0x000e6c0008000800 */
[----:B------:R-:W0:Y:S01]  /*0030*/  S2UR UR4, SR_CTAID.X ;  /* 0x00000000000479c3 */ /* 0x000e220000002500 */
[----:B------:R-:W-:Y:S01]  /*0040*/  HFMA2 R4, -RZ, RZ, 0, 0 ;  /* 0x00000000ff047431 */ /* 0x000fe200000001ff */
[----:B------:R-:W2:Y:S06]  /*0050*/  LDCU.64 UR8, c[0x0][0x358] ;  /* 0x00006b00ff0877ac */ /* 0x000eac0008000a00 */
[----:B------:R-:W0:Y:S01]  /*0060*/  LDC R0, c[0x0][0x360] ;  /* 0x0000d800ff007b82 */ /* 0x000e220000000800 */
[----:B-1----:R-:W-:Y:S01]  /*0070*/  UISETP.GE.AND UP0, UPT, UR5, 0x1, UPT ;  /* 0x000000010500788c */ /* 0x002fe2000bf06270 */
[----:B0-----:R-:W-:Y:S01]  /*0080*/  IMAD R0, R0, UR4, R3 ;  /* 0x0000000400007c24 */ /* 0x001fe2000f8e0203 */
[----:B------:R-:W-:-:S07]  /*0090*/  CS2R R2, SRZ ;  /* 0x0000000000027805 */ /* 0x000fce000001ff00 */
[----:B--2---:R-:W-:Y:S05]  /*00a0*/  BRA.U !UP0, `(.L_x_27) ;  /* 0x00000011087c7547 */ /* 0x004fea000b800000 */
[----:B------:R-:W-:Y:S01]  /*00b0*/  UISETP.GE.U32.AND UP0, UPT, UR5, 0x8, UPT ;  /* 0x000000080500788c */ /* 0x000fe2000bf06070 */
[----:B------:R-:W-:Y:S01]  /*00c0*/  MOV R6, RZ ;  /* 0x000000ff00067202 */ /* 0x000fe20000000f00 */
[----:B------:R-:W-:Y:S01]  /*00d0*/  ULEA.HI UR4, UR5, UR5, URZ, 0x1 ;  /* 0x0000000505047291 */ /* 0x000fe2000f8f08ff */
[----:B------:R-:W-:Y:S01]  /*00e0*/  MOV R4, RZ ;  /* 0x000000ff00047202 */ /* 0x000fe20000000f00 */
[----:B------:R-:W-:Y:S01]  /*00f0*/  ULOP3.LUT UR6, UR5, 0x7, URZ, 0xc0, !UPT ;  /* 0x0000000705067892 */ /* 0x000fe2000f8ec0ff */
[----:B------:R-:W-:Y:S01]  /*0100*/  CS2R R2, SRZ ;  /* 0x0000000000027805 */ /* 0x000fe2000001ff00 */
[----:B------:R-:W-:Y:S02]  /*0110*/  USHF.R.S32.HI UR4, URZ, 0x1, UR4 ;  /* 0x00000001ff047899 */ /* 0x000fe40008011404 */
[----:B------:R-:W-:-:S04]  /*0120*/  UISETP.NE.AND UP1, UPT, UR6, URZ, UPT ;  /* 0x000000ff0600728c */ /* 0x000fc8000bf25270 */
[----:B------:R-:W-:Y:S01]  /*0130*/  IADD3 R5, PT, PT, R0, -UR4, RZ ;  /* 0x8000000400057c10 */ /* 0x000fe2000fffe0ff */
[----:B------:R-:W-:Y:S06]  /*0140*/  BRA.U !UP0, `(.L_x_28) ;  /* 0x00000009082c7547 */ /* 0x000fec000b800000 */
[----:B------:R-:W-:Y:S01]  /*0150*/  ULOP3.LUT UR4, UR5, 0x7ffffff8, URZ, 0xc0, !UPT ;  /* 0x7ffffff805047892 */ /* 0x000fe2000f8ec0ff */
[----:B------:R-:W-:Y:S01]  /*0160*/  HFMA2 R4, -RZ, RZ, 0, 0 ;  /* 0x00000000ff047431 */ /* 0x000fe200000001ff */
[----:B------:R-:W-:Y:S02]  /*0170*/  MOV R7, RZ ;  /* 0x000000ff00077202 */ /* 0x000fe40000000f00 */
[----:B------:R-:W-:Y:S01]  /*0180*/  CS2R R2, SRZ ;  /* 0x0000000000027805 */ /* 0x000fe2000001ff00 */
[----:B------:R-:W0:Y:S01]  /*0190*/  LDCU UR7, c[0x0][0x3bc] ;  /* 0x00007780ff0777ac */ /* 0x000e220008000800 */
[----:B------:R-:W-:-:S07]  /*01a0*/  MOV R6, UR4 ;  /* 0x0000000400067c02 */ /* 0x000fce0008000f00 */
.L_x_29:
[----:B------:R-:W1:Y:S01]  /*01b0*/  LDC.64 R28, c[0x0][0x398] ;  /* 0x0000e600ff1c7b82 */ /* 0x000e620000000a00 */
[----:B------:R-:W-:-:S04]  /*01c0*/  IADD3 R26, PT, PT, R5, R7, RZ ;  /* 0x00000007051a7210 */ /* 0x000fc80007ffe0ff */
[----:B0-----:R-:W-:-:S03]  /*01d0*/  ISETP.GE.AND P2, PT, R26, UR7, PT ;  /* 0x000000071a007c0c */ /* 0x001fc6000bf46270 */
[----:B------:R-:W0:Y:S01]  /*01e0*/  LDC.64 R16, c[0x0][0x388] ;  /* 0x0000e200ff107b82 */ /* 0x000e220000000a00 */
[----:B------:R-:W-:-:S07]  /*01f0*/  ISETP.LT.OR P2, PT, R26, RZ, P2 ;  /* 0x000000ff1a00720c */ /* 0x000fce0001741670 */
[----:B------:R-:W2:Y:S01]  /*0200*/  LDC.64 R12, c[0x0][0x380] ;  /* 0x0000e000ff0c7b82 */ /* 0x000ea20000000a00 */
[----:B-1----:R-:W-:-:S07]  /*0210*/  IMAD.WIDE.U32 R28, R7, 0x4, R28 ;  /* 0x00000004071c7825 */ /* 0x002fce00078e001c */
[----:B------:R-:W1:Y:S01]  /*0220*/  @!P2 LDC.64 R8, c[0x0][0x390] ;  /* 0x0000e400ff08ab82 */ /* 0x000e620000000a00 */
[----:B------:R-:W3:Y:S01]  /*0230*/  @!P2 LDG.E R15, desc[UR8][R28.64] ;  /* 0x000000081c0fa981 */ /* 0x000ee2000c1e1900 */
[----:B0-----:R-:W-:-:S06]  /*0240*/  @!P2 IMAD.WIDE.U32 R16, R26, 0x4, R16 ;  /* 0x000000041a10a825 */ /* 0x001fcc00078e0010 */
[----:B------:R-:W0:Y:S01]  /*0250*/  LDC.64 R24, c[0x0][0x388] ;  /* 0x0000e200ff187b82 */ /* 0x000e220000000a00 */
[----:B------:R4:W3:Y:S01]  /*0260*/  @!P2 LDG.E R14, desc[UR8][R16.64] ;  /* 0x00000008100ea981 */ /* 0x0008e2000c1e1900 */
[----:B--2---:R-:W-:-:S06]  /*0270*/  @!P2 IMAD.WIDE.U32 R12, R26, 0x4, R12 ;  /* 0x000000041a0ca825 */ /* 0x004fcc00078e000c */
[----:B------:R-:W2:Y:S01]  /*0280*/  LDC.64 R18, c[0x0][0x380] ;  /* 0x0000e000ff127b82 */ /* 0x000ea20000000a00 */
[----:B------:R-:W5:Y:S01]  /*0290*/  @!P2 LDG.E R12, desc[UR8][R12.64] ;  /* 0x000000080c0ca981 */ /* 0x000f62000c1e1900 */
[C---:B------:R-:W-:Y:S02]  /*02a0*/  IADD3 R11, PT, PT, R26.reuse, 0x1, RZ ;  /* 0x000000011a0b7810 */ /* 0x040fe40007ffe0ff */
[C---:B------:R-:W-:Y:S01]  /*02b0*/  IADD3 R10, PT, PT, R26.reuse, 0x2, RZ ;  /* 0x000000021a0a7810 */ /* 0x040fe20007ffe0ff */
[----:B-1----:R-:W-:Y:S01]  /*02c0*/  @!P2 IMAD.WIDE.U32 R8, R26, 0x4, R8 ;  /* 0x000000041a08a825 */ /* 0x002fe200078e0008 */
[C---:B------:R-:W-:Y:S02]  /*02d0*/  ISETP.GE.AND P3, PT, R11.reuse, UR7, PT ;  /* 0x000000070b007c0c */ /* 0x040fe4000bf66270 */
[----:B----4-:R-:W1:Y:S01]  /*02e0*/  LDC.64 R16, c[0x0][0x380] ;  /* 0x0000e000ff107b82 */ /* 0x010e620000000a00 */
[----:B------:R-:W-:Y:S02]  /*02f0*/  ISETP.GE.AND P4, PT, R10, UR7, PT ;  /* 0x000000070a007c0c */ /* 0x000fe4000bf86270 */
[----:B------:R-:W-:-:S02]  /*0300*/  ISETP.LT.OR P3, PT, R11, RZ, P3 ;  /* 0x000000ff0b00720c */ /* 0x000fc40001f61670 */
[----:B------:R-:W-:-:S11]  /*0310*/  ISETP.LT.OR P4, PT, R10, RZ, P4 ;  /* 0x000000ff0a00720c */ /* 0x000fd60002781670 */
[----:B------:R-:W4:Y:S01]  /*0320*/  @!P3 LDC.64 R22, c[0x0][0x390] ;  /* 0x0000e400ff16bb82 */ /* 0x000f220000000a00 */
[----:B------:R-:W-:Y:S01]  /*0330*/  IADD3 R20, PT, PT, R26, 0x3, RZ ;  /* 0x000000031a147810 */ /* 0x000fe20007ffe0ff */
[----:B------:R-:W5:Y:S03]  /*0340*/  @!P3 LDG.E R27, desc[UR8][R28.64+0x4] ;  /* 0x000004081c1bb981 */ /* 0x000f66000c1e1900 */
[----:B------:R-:W-:-:S04]  /*0350*/  ISETP.GE.AND P1, PT, R20, UR7, PT ;  /* 0x0000000714007c0c */ /* 0x000fc8000bf26270 */
[----:B------:R-:W-:Y:S01]  /*0360*/  ISETP.LT.OR P1, PT, R20, RZ, P1 ;  /* 0x000000ff1400720c */ /* 0x000fe20000f21670 */
[----:B0-----:R-:W-:-:S04]  /*0370*/  @!P3 IMAD.WIDE.U32 R24, R11, 0x4, R24 ;  /* 0x000000040b18b825 */ /* 0x001fc800078e0018 */
[C---:B--2---:R-:W-:Y:S02]  /*0380*/  @!P3 IMAD.WIDE.U32 R18, R11.reuse, 0x4, R18 ;  /* 0x000000040b12b825 */ /* 0x044fe400078e0012 */
[----:B------:R-:W2:Y:S02]  /*0390*/  @!P3 LDG.E R25, desc[UR8][R24.64] ;  /* 0x000000081819b981 */ /* 0x000ea4000c1e1900 */
[----:B-1----:R-:W-:Y:S02]  /*03a0*/  @!P4 IMAD.WIDE.U32 R16, R10, 0x4, R16 ;  /* 0x000000040a10c825 */ /* 0x002fe400078e0010 */
[----:B------:R-:W2:Y:S02]  /*03b0*/  @!P3 LDG.E R19, desc[UR8][R18.64] ;  /* 0x000000081213b981 */ /* 0x000ea4000c1e1900 */
[----:B----4-:R-:W-:Y:S02]  /*03c0*/  @!P3 IMAD.WIDE.U32 R22, R11, 0x4, R22 ;  /* 0x000000040b16b825 */ /* 0x010fe400078e0016 */
[----:B------:R-:W4:Y:S04]  /*03d0*/  @!P4 LDG.E R16, desc[UR8][R16.64] ;  /* 0x000000081010c981 */ /* 0x000f28000c1e1900 */
[----:B------:R0:W4:Y:S04]  /*03e0*/  @!P3 LDG.E R24, desc[UR8][R22.64] ;  /* 0x000000081618b981 */ /* 0x000128000c1e1900 */
[----:B------:R-:W4:Y:S04]  /*03f0*/  @!P1 LDG.E R21, desc[UR8][R28.64+0xc] ;  /* 0x00000c081c159981 */ /* 0x000f28000c1e1900 */
[----:B------:R-:W4:Y:S01]  /*0400*/  @!P4 LDG.E R17, desc[UR8][R28.64+0x8] ;  /* 0x000008081c11c981 */ /* 0x000f22000c1e1900 */
[----:B0-----:R-:W0:Y:S02]  /*0410*/  LDC.64 R22, c[0x0][0x380] ;  /* 0x0000e000ff167b82 */ /* 0x001e240000000a00 */
[----:B0-----:R-:W-:-:S05]  /*0420*/  @!P1 IMAD.WIDE.U32 R22, R20, 0x4, R22 ;  /* 0x0000000414169825 */ /* 0x001fca00078e0016 */
[----:B------:R-:W4:Y:S01]  /*0430*/  @!P1 LDG.E R18, desc[UR8][R22.64] ;  /* 0x0000000816129981 */ /* 0x000f22000c1e1900 */
[----:B---3--:R-:W-:-:S03]  /*0440*/  @!P2 IMAD R3, R15, R14, R3 ;  /* 0x0000000e0f03a224 */ /* 0x008fc600078e0203 */
[----:B------:R0:W3:Y:S01]  /*0450*/  @!P2 LDG.E R14, desc[UR8][R8.64] ;  /* 0x00000008080ea981 */ /* 0x0000e2000c1e1900 */
[----:B-----5:R-:W-:Y:S02]  /*0460*/  @!P2 IMAD R2, R12, R15, R2 ;  /* 0x0000000f0c02a224 */ /* 0x020fe400078e0202 */
[----:B------:R-:W1:Y:S08]  /*0470*/  @!P4 LDC.64 R12, c[0x0][0x390] ;  /* 0x0000e400ff0ccb82 */ /* 0x000e700000000a00 */
[----:B0-----:R-:W0:Y:S01]  /*0480*/  LDC.64 R8, c[0x0][0x388] ;  /* 0x0000e200ff087b82 */ /* 0x001e220000000a00 */
[----:B-1----:R-:W-:-:S04]  /*0490*/  @!P4 IMAD.WIDE.U32 R12, R10, 0x4, R12 ;  /* 0x000000040a0cc825 */ /* 0x002fc800078e000c */
[----:B0-----:R-:W-:-:S03]  /*04a0*/  @!P4 IMAD.WIDE.U32 R8, R10, 0x4, R8 ;  /* 0x000000040a08c825 */ /* 0x001fc600078e0008 */
[----:B------:R-:W0:Y:S03]  /*04b0*/  LDC.64 R10, c[0x0][0x388] ;  /* 0x0000e200ff0a7b82 */ /* 0x000e260000000a00 */
[----:B------:R-:W5:Y:S04]  /*04c0*/  @!P4 LDG.E R9, desc[UR8][R8.64] ;  /* 0x000000080809c981 */ /* 0x000f68000c1e1900 */
[----:B------:R1:W5:Y:S02]  /*04d0*/  @!P4 LDG.E R8, desc[UR8][R12.64] ;  /* 0x000000080c08c981 */ /* 0x000364000c1e1900 */
[----:B-1----:R-:W1:Y:S01]  /*04e0*/  @!P1 LDC.64 R12, c[0x0][0x390] ;  /* 0x0000e400ff0c9b82 */ /* 0x002e620000000a00 */
[----:B0-----:R-:W-:-:S04]  /*04f0*/  @!P1 IMAD.WIDE.U32 R10, R20, 0x4, R10 ;  /* 0x00000004140a9825 */ /* 0x001fc800078e000a */
[----:B-1----:R-:W-:Y:S02]  /*0500*/  @!P1 IMAD.WIDE.U32 R12, R20, 0x4, R12 ;  /* 0x00000004140c9825 */ /* 0x002fe400078e000c */
[----:B------:R0:W5:Y:S04]  /*0510*/  @!P1 LDG.E R20, desc[UR8][R10.64] ;  /* 0x000000080a149981 */ /* 0x000168000c1e1900 */
[----:B------:R1:W5:Y:S01]  /*0520*/  @!P1 LDG.E R22, desc[UR8][R12.64] ;  /* 0x000000080c169981 */ /* 0x000362000c1e1900 */
[----:B------:R-:W-:-:S04]  /*0530*/  IADD3 R23, PT, PT, R26, 0x4, RZ ;  /* 0x000000041a177810 */ /* 0x000fc80007ffe0ff */
[C---:B------:R-:W-:Y:S01]  /*0540*/  ISETP.GE.AND P0, PT, R23.reuse, UR7, PT ;  /* 0x0000000717007c0c */ /* 0x040fe2000bf06270 */
[----:B0-----:R-:W0:Y:S03]  /*0550*/  LDC.64 R10, c[0x0][0x380] ;  /* 0x0000e000ff0a7b82 */ /* 0x001e260000000a00 */
[----:B------:R-:W-:Y:S01]  /*0560*/  ISETP.LT.OR P0, PT, R23, RZ, P0 ;  /* 0x000000ff1700720c */ /* 0x000fe20000701670 */
[----:B--2---:R-:W-:Y:S01]  /*0570*/  @!P3 IMAD R2, R19, R27, R2 ;  /* 0x0000001b1302b224 */ /* 0x004fe200078e0202 */
[----:B------:R-:W-:-:S03]  /*0580*/  IADD3 R19, PT, PT, R26, 0x5, RZ ;  /* 0x000000051a137810 */ /* 0x000fc60007ffe0ff */
[----:B-1----:R-:W1:Y:S01]  /*0590*/  LDC.64 R12, c[0x0][0x388] ;  /* 0x0000e200ff0c7b82 */ /* 0x002e620000000a00 */
[----:B------:R-:W-:Y:S02]  /*05a0*/  @!P3 IMAD R3, R27, R25, R3 ;  /* 0x000000191b03b224 */ /* 0x000fe400078e0203 */
[----:B----4-:R-:W-:-:S04]  /*05b0*/  @!P4 IMAD R2, R16, R17, R2 ;  /* 0x000000111002c224 */ /* 0x010fc800078e0202 */
[----:B------:R-:W-:Y:S02]  /*05c0*/  @!P1 IMAD R2, R18, R21, R2 ;  /* 0x0000001512029224 */ /* 0x000fe400078e0202 */
[----:B-1----:R-:W-:-:S04]  /*05d0*/  @!P0 IMAD.WIDE.U32 R12, R23, 0x4, R12 ;  /* 0x00000004170c8825 */ /* 0x002fc800078e000c */
[----:B---3--:R-:W-:Y:S02]  /*05e0*/  @!P2 IMAD R4, R15, R14, R4 ;  /* 0x0000000e0f04a224 */ /* 0x008fe400078e0204 */
[----:B------:R-:W1:Y:S01]  /*05f0*/  @!P0 LDC.64 R14, c[0x0][0x390] ;  /* 0x0000e400ff0e8b82 */ /* 0x000e620000000a00 */
[----:B------:R-:W-:Y:S01]  /*0600*/  ISETP.GE.AND P2, PT, R19, UR7, PT ;  /* 0x0000000713007c0c */ /* 0x000fe2000bf46270 */
[----:B------:R-:W-:-:S03]  /*0610*/  @!P3 IMAD R4, R27, R24, R4 ;  /* 0x000000181b04b224 */ /* 0x000fc600078e0204 */
[----:B------:R-:W-:-:S03]  /*0620*/  ISETP.LT.OR P2, PT, R19, RZ, P2 ;  /* 0x000000ff1300720c */ /* 0x000fc60001741670 */
[----:B------:R-:W2:Y:S01]  /*0630*/  LDC.64 R24, c[0x0][0x380] ;  /* 0x0000e000ff187b82 */ /* 0x000ea20000000a00 */
[C---:B-----5:R-:W-:Y:S02]  /*0640*/  @!P4 IMAD R3, R17.reuse, R9, R3 ;  /* 0x000000091103c224 */ /* 0x060fe400078e0203 */
[----:B------:R-:W-:Y:S02]  /*0650*/  @!P4 IMAD R4, R17, R8, R4 ;  /* 0x000000081104c224 */ /* 0x000fe400078e0204 */
[----:B0-----:R-:W-:-:S05]  /*0660*/  @!P0 IMAD.WIDE.U32 R8, R23, 0x4, R10 ;  /* 0x0000000417088825 */ /* 0x001fca00078e000a */
[----:B------:R-:W0:Y:S01]  /*0670*/  @!P2 LDC.64 R16, c[0x0][0x390] ;  /* 0x0000e400ff10ab82 */ /* 0x000e220000000a00 */
[----:B-1----:R-:W-:Y:S01]  /*0680*/  @!P0 IMAD.WIDE.U32 R10, R23, 0x4, R14 ;  /* 0x00000004170a8825 */ /* 0x002fe200078e000e */
[----:B------:R-:W-:Y:S01]  /*0690*/  IADD3 R23, PT, PT, R26, 0x6, RZ ;  /* 0x000000061a177810 */ /* 0x000fe20007ffe0ff */
[----:B------:R-:W3:Y:S05]  /*06a0*/  @!P0 LDG.E R8, desc[UR8][R8.64] ;  /* 0x0000000808088981 */ /* 0x000eea000c1e1900 */
[----:B------:R-:W1:Y:S01]  /*06b0*/  LDC.64 R14, c[0x0][0x380] ;  /* 0x0000e000ff0e7b82 */ /* 0x000e620000000a00 */
[C---:B------:R-:W-:Y:S02]  /*06c0*/  @!P1 IMAD R3, R21.reuse, R20, R3 ;  /* 0x0000001415039224 */ /* 0x040fe400078e0203 */
[----:B------:R-:W-:-:S02]  /*06d0*/  @!P1 IMAD R4, R21, R22, R4 ;  /* 0x0000001615049224 */ /* 0x000fc400078e0204 */
[----:B--2---:R-:W-:-:S03]  /*06e0*/  @!P2 IMAD.WIDE.U32 R24, R19, 0x4, R24 ;  /* 0x000000041318a825 */ /* 0x004fc600078e0018 */
[----:B------:R-:W2:Y:S01]  /*06f0*/  LDC.64 R20, c[0x0][0x388] ;  /* 0x0000e200ff147b82 */ /* 0x000ea20000000a00 */
[C---:B------:R-:W-:Y:S01]  /*0700*/  ISETP.GE.AND P1, PT, R23.reuse, UR7, PT ;  /* 0x0000000717007c0c */ /* 0x040fe2000bf26270 */
[----:B------:R-:W4:Y:S03]  /*0710*/  @!P0 LDG.E R10, desc[UR8][R10.64] ;  /* 0x000000080a0a8981 */ /* 0x000f26000c1e1900 */
[----:B------:R-:W-:Y:S01]  /*0720*/  ISETP.LT.OR P1, PT, R23, RZ, P1 ;  /* 0x000000ff1700720c */ /* 0x000fe20000f21670 */
[----:B0-----:R-:W-:Y:S01]  /*0730*/  @!P2 IMAD.WIDE.U32 R16, R19, 0x4, R16 ;  /* 0x000000041310a825 */ /* 0x001fe200078e0010 */
[----:B------:R-:W-:Y:S01]  /*0740*/  IADD3 R26, PT, PT, R26, 0x7, RZ ;  /* 0x000000071a1a7810 */ /* 0x000fe20007ffe0ff */
[----:B------:R-:W5:Y:S04]  /*0750*/  @!P0 LDG.E R9, desc[UR8][R12.64] ;  /* 0x000000080c098981 */ /* 0x000f68000c1e1900 */
[----:B------:R-:W3:Y:S06]  /*0760*/  @!P0 LDG.E R11, desc[UR8][R28.64+0x10] ;  /* 0x000010081c0b8981 */ /* 0x000eec000c1e1900 */
[----:B-1----:R-:W-:-:S04]  /*0770*/  @!P1 IMAD.WIDE.U32 R14, R23, 0x4, R14 ;  /* 0x00000004170e9825 */ /* 0x002fc800078e000e */
[----:B--2---:R-:W-:Y:S01]  /*0780*/  @!P2 IMAD.WIDE.U32 R20, R19, 0x4, R20 ;  /* 0x000000041314a825 */ /* 0x004fe200078e0014 */
[----:B------:R0:W2:Y:S04]  /*0790*/  @!P1 LDG.E R22, desc[UR8][R14.64] ;  /* 0x000000080e169981 */ /* 0x0000a8000c1e1900 */
[----:B------:R1:W2:Y:S04]  /*07a0*/  @!P2 LDG.E R19, desc[UR8][R24.64] ;  /* 0x000000081813a981 */ /* 0x0002a8000c1e1900 */
[----:B------:R-:W2:Y:S01]  /*07b0*/  @!P2 LDG.E R20, desc[UR8][R20.64] ;  /* 0x000000081414a981 */ /* 0x000ea2000c1e1900 */
[----:B0-----:R-:W0:Y:S01]  /*07c0*/  LDC.64 R14, c[0x0][0x380] ;  /* 0x0000e000ff0e7b82 */ /* 0x001e220000000a00 */
[----:B------:R-:W-:-:S02]  /*07d0*/  ISETP.GE.AND P3, PT, R26, UR7, PT ;  /* 0x000000071a007c0c */ /* 0x000fc4000bf66270 */
[----:B------:R-:W2:Y:S04]  /*07e0*/  @!P2 LDG.E R12, desc[UR8][R28.64+0x14] ;  /* 0x000014081c0ca981 */ /* 0x000ea8000c1e1900 */
[----:B------:R-:W2:Y:S01]  /*07f0*/  @!P1 LDG.E R13, desc[UR8][R28.64+0x18] ;  /* 0x000018081c0d9981 */ /* 0x000ea2000c1e1900 */
[----:B-1----:R-:W1:Y:S03]  /*0800*/  @!P1 LDC.64 R24, c[0x0][0x390] ;  /* 0x0000e400ff189b82 */ /* 0x002e660000000a00 */
[----:B------:R0:W2:Y:S05]  /*0810*/  @!P2 LDG.E R21, desc[UR8][R16.64] ;  /* 0x000000081015a981 */ /* 0x0000aa000c1e1900 */
[----:B0-----:R-:W0:Y:S01]  /*0820*/  LDC.64 R16, c[0x0][0x388] ;  /* 0x0000e200ff107b82 */ /* 0x001e220000000a00 */
[----:B------:R-:W-:Y:S01]  /*0830*/  ISETP.LT.OR P3, PT, R26, RZ, P3 ;  /* 0x000000ff1a00720c */ /* 0x000fe20001f61670 */
[----:B-1----:R-:W-:-:S12]  /*0840*/  @!P1 IMAD.WIDE.U32 R24, R23, 0x4, R24 ;  /* 0x0000000417189825 */ /* 0x002fd800078e0018 */
[----:B------:R-:W2:Y:S01]  /*0850*/  @!P3 LDG.E R18, desc[UR8][R28.64+0x1c] ;  /* 0x00001c081c12b981 */ /* 0x000ea2000c1e1900 */
[----:B------:R-:W-:-:S03]  /*0860*/  @!P3 IMAD.WIDE.U32 R14, R26, 0x4, R14 ;  /* 0x000000041a0eb825 */ /* 0x000fc600078e000e */
[----:B------:R-:W2:Y:S01]  /*0870*/  @!P1 LDG.E R24, desc[UR8][R24.64] ;  /* 0x0000000818189981 */ /* 0x000ea2000c1e1900 */
[----:B0-----:R-:W-:-:S03]  /*0880*/  @!P1 IMAD.WIDE.U32 R16, R23, 0x4, R16 ;  /* 0x0000000417109825 */ /* 0x001fc600078e0010 */
[----:B------:R0:W2:Y:S04]  /*0890*/  @!P3 LDG.E R25, desc[UR8][R14.64] ;  /* 0x000000080e19b981 */ /* 0x0000a8000c1e1900 */
[----:B------:R1:W2:Y:S01]  /*08a0*/  @!P1 LDG.E R23, desc[UR8][R16.64] ;  /* 0x0000000810179981 */ /* 0x0002a2000c1e1900 */
[----:B0-----:R-:W0:Y:S08]  /*08b0*/  @!P3 LDC.64 R14, c[0x0][0x390] ;  /* 0x0000e400ff0ebb82 */ /* 0x001e300000000a00 */
[----:B-1----:R-:W1:Y:S01]  /*08c0*/  LDC.64 R16, c[0x0][0x388] ;  /* 0x0000e200ff107b82 */ /* 0x002e620000000a00 */
[----:B0-----:R-:W-:-:S05]  /*08d0*/  @!P3 IMAD.WIDE.U32 R14, R26, 0x4, R14 ;  /* 0x000000041a0eb825 */ /* 0x001fca00078e000e */
[----:B------:R-:W2:Y:S01]  /*08e0*/  @!P3 LDG.E R27, desc[UR8][R14.64] ;  /* 0x000000080e1bb981 */ /* 0x000ea2000c1e1900 */
[----:B-1----:R-:W-:-:S05]  /*08f0*/  @!P3 IMAD.WIDE.U32 R16, R26, 0x4, R16 ;  /* 0x000000041a10b825 */ /* 0x002fca00078e0010 */
[----:B------:R-:W2:Y:S01]  /*0900*/  @!P3 LDG.E R26, desc[UR8][R16.64] ;  /* 0x00000008101ab981 */ /* 0x000ea2000c1e1900 */
[----:B------:R-:W-:Y:S01]  /*0910*/  IADD3 R7, PT, PT, R7, 0x8, RZ ;  /* 0x0000000807077810 */ /* 0x000fe20007ffe0ff */
[----:B---3--:R-:W-:Y:S02]  /*0920*/  @!P0 IMAD R2, R8, R11, R2 ;  /* 0x0000000b08028224 */ /* 0x008fe400078e0202 */
[C---:B-----5:R-:W-:Y:S02]  /*0930*/  @!P0 IMAD R3, R11.reuse, R9, R3 ;  /* 0x000000090b038224 */ /* 0x060fe400078e0203 */
[----:B----4-:R-:W-:Y:S01]  /*0940*/  @!P0 IMAD R4, R11, R10, R4 ;  /* 0x0000000a0b048224 */ /* 0x010fe200078e0204 */
[----:B------:R-:W-:Y:S01]  /*0950*/  ISETP.NE.AND P0, PT, R7, R6, PT ;  /* 0x000000060700720c */ /* 0x000fe20003f05270 */
[----:B--2---:R-:W-:Y:S02]  /*0960*/  @!P2 IMAD R2, R19, R12, R2 ;  /* 0x0000000c1302a224 */ /* 0x004fe400078e0202 */
[----:B------:R-:W-:-:S02]  /*0970*/  @!P2 IMAD R3, R12, R20, R3 ;  /* 0x000000140c03a224 */ /* 0x000fc400078e0203 */
[----:B------:R-:W-:Y:S02]  /*0980*/  @!P1 IMAD R2, R22, R13, R2 ;  /* 0x0000000d16029224 */ /* 0x000fe400078e0202 */
[----:B------:R-:W-:-:S04]  /*0990*/  @!P2 IMAD R4, R12, R21, R4 ;  /* 0x000000150c04a224 */ /* 0x000fc800078e0204 */
[----:B------:R-:W-:Y:S02]  /*09a0*/  @!P1 IMAD R4, R13, R24, R4 ;  /* 0x000000180d049224 */ /* 0x000fe400078e0204 */
[----:B------:R-:W-:Y:S02]  /*09b0*/  @!P3 IMAD R2, R25, R18, R2 ;  /* 0x000000121902b224 */ /* 0x000fe400078e0202 */
[----:B------:R-:W-:Y:S02]  /*09c0*/  @!P1 IMAD R3, R13, R23, R3 ;  /* 0x000000170d039224 */ /* 0x000fe400078e0203 */
[C---:B------:R-:W-:Y:S02]  /*09d0*/  @!P3 IMAD R4, R18.reuse, R27, R4 ;  /* 0x0000001b1204b224 */ /* 0x040fe400078e0204 */
[----:B------:R-:W-:Y:S01]  /*09e0*/  @!P3 IMAD R3, R18, R26, R3 ;  /* 0x0000001a1203b224 */ /* 0x000fe200078e0203 */
[----:B------:R-:W-:Y:S06]  /*09f0*/  @P0 BRA `(.L_x_29) ;  /* 0xfffffff400ec0947 */ /* 0x000fec000383ffff */
.L_x_28:
[----:B------:R-:W-:Y:S05]  /*0a00*/  BRA.U !UP1, `(.L_x_27) ;  /* 0x0000000909247547 */ /* 0x000fea000b800000 */
[----:B------:R-:W0:Y:S01]  /*0a10*/  LDCU UR4, c[0x0][0x3b8] ;  /* 0x00007700ff0477ac */ /* 0x000e220008000800 */
[----:B------:R-:W-:Y:S02]  /*0a20*/  UISETP.GE.U32.AND UP0, UPT, UR6, 0x4, UPT ;  /* 0x000000040600788c */ /* 0x000fe4000bf06070 */
[----:B0-----:R-:W-:-:S04]  /*0a30*/  ULOP3.LUT UR5, UR4, 0x3, URZ, 0xc0, !UPT ;  /* 0x0000000304057892 */ /* 0x001fc8000f8ec0ff */
[----:B------:R-:W-:-:S03]  /*0a40*/  UISETP.NE.AND UP1, UPT, UR5, URZ, UPT ;  /* 0x000000ff0500728c */ /* 0x000fc6000bf25270 */
[----:B------:R-:W-:Y:S08]  /*0a50*/  BRA.U !UP0, `(.L_x_30) ;  /* 0x0000000508107547 */ /* 0x000ff0000b800000 */
[----:B------:R-:W0:Y:S01]  /*0a60*/  LDCU UR6, c[0x0][0x3bc] ;  /* 0x00007780ff0677ac */ /* 0x000e220008000800 */
[----:B------:R-:W-:Y:S01]  /*0a70*/  IADD3 R26, PT, PT, R5, R6, RZ ;  /* 0x00000006051a7210 */ /* 0x000fe20007ffe0ff */
[----:B------:R-:W1:Y:S03]  /*0a80*/  LDC.64 R10, c[0x0][0x388] ;  /* 0x0000e200ff0a7b82 */ /* 0x000e660000000a00 */
[C---:B------:R-:W-:Y:S02]  /*0a90*/  IADD3 R9, PT, PT, R26.reuse, 0x1, RZ ;  /* 0x000000011a097810 */ /* 0x040fe40007ffe0ff */
[----:B------:R-:W-:-:S03]  /*0aa0*/  IADD3 R7, PT, PT, R26, 0x2, RZ ;  /* 0x000000021a077810 */ /* 0x000fc60007ffe0ff */
[----:B------:R-:W2:Y:S01]  /*0ab0*/  LDC.64 R12, c[0x0][0x380] ;  /* 0x0000e000ff0c7b82 */ /* 0x000ea20000000a00 */
[----:B0-----:R-:W-:-:S07]  /*0ac0*/  ISETP.GE.AND P0, PT, R26, UR6, PT ;  /* 0x000000061a007c0c */ /* 0x001fce000bf06270 */
[----:B------:R-:W0:Y:S01]  /*0ad0*/  LDC.64 R18, c[0x0][0x388] ;  /* 0x0000e200ff127b82 */ /* 0x000e220000000a00 */
[----:B------:R-:W-:Y:S02]  /*0ae0*/  ISETP.GE.AND P1, PT, R9, UR6, PT ;  /* 0x0000000609007c0c */ /* 0x000fe4000bf26270 */
[----:B------:R-:W-:Y:S02]  /*0af0*/  ISETP.LT.OR P0, PT, R26, RZ, P0 ;  /* 0x000000ff1a00720c */ /* 0x000fe40000701670 */
[----:B------:R-:W-:Y:S02]  /*0b00*/  ISETP.GE.AND P2, PT, R7, UR6, PT ;  /* 0x0000000607007c0c */ /* 0x000fe4000bf46270 */
[----:B------:R-:W-:Y:S01]  /*0b10*/  ISETP.LT.OR P1, PT, R9, RZ, P1 ;  /* 0x000000ff0900720c */ /* 0x000fe20000f21670 */
[----:B------:R-:W3:Y:S01]  /*0b20*/  LDC.64 R14, c[0x0][0x380] ;  /* 0x0000e000ff0e7b82 */ /* 0x000ee20000000a00 */
[----:B------:R-:W-:-:S07]  /*0b30*/  ISETP.LT.OR P2, PT, R7, RZ, P2 ;  /* 0x000000ff0700720c */ /* 0x000fce0001741670 */
[----:B------:R-:W4:Y:S01]  /*0b40*/  @!P0 LDC.64 R20, c[0x0][0x390] ;  /* 0x0000e400ff148b82 */ /* 0x000f220000000a00 */
[----:B-1----:R-:W-:-:S04]  /*0b50*/  @!P0 IMAD.WIDE.U32 R10, R26, 0x4, R10 ;  /* 0x000000041a0a8825 */ /* 0x002fc800078e000a */
[C---:B--2---:R-:W-:Y:S01]  /*0b60*/  @!P0 IMAD.WIDE.U32 R12, R26.reuse, 0x4, R12 ;  /* 0x000000041a0c8825 */ /* 0x044fe200078e000c */
[----:B------:R1:W2:Y:S02]  /*0b70*/  @!P0 LDG.E R25, desc[UR8][R10.64] ;  /* 0x000000080a198981 */ /* 0x0002a4000c1e1900 */
[----:B------:R-:W5:Y:S02]  /*0b80*/  @!P1 LDC.64 R16, c[0x0][0x390] ;  /* 0x0000e400ff109b82 */ /* 0x000f640000000a00 */
[----:B------:R0:W2:Y:S06]  /*0b90*/  @!P0 LDG.E R8, desc[UR8][R12.64] ;  /* 0x000000080c088981 */ /* 0x0000ac000c1e1900 */
[----:B-1----:R-:W1:Y:S08]  /*0ba0*/  LDC.64 R10, c[0x0][0x388] ;  /* 0x0000e200ff0a7b82 */ /* 0x002e700000000a00 */
[----:B0-----:R-:W0:Y:S01]  /*0bb0*/  @!P2 LDC.64 R12, c[0x0][0x390] ;  /* 0x0000e400ff0cab82 */ /* 0x001e220000000a00 */
[C---:B----4-:R-:W-:Y:S01]  /*0bc0*/  @!P0 IMAD.WIDE.U32 R20, R26.reuse, 0x4, R20 ;  /* 0x000000041a148825 */ /* 0x050fe200078e0014 */
[----:B------:R-:W-:-:S04]  /*0bd0*/  IADD3 R26, PT, PT, R26, 0x3, RZ ;  /* 0x000000031a1a7810 */ /* 0x000fc80007ffe0ff */
[C---:B------:R-:W-:Y:S02]  /*0be0*/  ISETP.GE.AND P3, PT, R26.reuse, UR6, PT ;  /* 0x000000061a007c0c */ /* 0x040fe4000bf66270 */
[----:B------:R-:W4:Y:S01]  /*0bf0*/  LDC.64 R22, c[0x0][0x380] ;  /* 0x0000e000ff167b82 */ /* 0x000f220000000a00 */
[----:B------:R-:W-:Y:S01]  /*0c00*/  @!P1 IMAD.WIDE.U32 R18, R9, 0x4, R18 ;  /* 0x0000000409129825 */ /* 0x000fe200078e0012 */
[----:B------:R-:W-:Y:S01]  /*0c10*/  ISETP.LT.OR P3, PT, R26, RZ, P3 ;  /* 0x000000ff1a00720c */ /* 0x000fe20001f61670 */
[----:B------:R-:W2:Y:S05]  /*0c20*/  @!P0 LDG.E R24, desc[UR8][R20.64] ;  /* 0x0000000814188981 */ /* 0x000eaa000c1e1900 */
[----:B------:R-:W4:Y:S01]  /*0c30*/  LDC.64 R28, c[0x0][0x398] ;  /* 0x0000e600ff1c7b82 */ /* 0x000f220000000a00 */
[----:B-1----:R-:W-:-:S04]  /*0c40*/  @!P2 IMAD.WIDE.U32 R10, R7, 0x4, R10 ;  /* 0x00000004070aa825 */ /* 0x002fc800078e000a */
[----:B-----5:R-:W-:Y:S01]  /*0c50*/  @!P1 IMAD.WIDE.U32 R16, R9, 0x4, R16 ;  /* 0x0000000409109825 */ /* 0x020fe200078e0010 */
[----:B------:R-:W5:Y:S03]  /*0c60*/  @!P1 LDG.E R21, desc[UR8][R18.64] ;  /* 0x0000000812159981 */ /* 0x000f66000c1e1900 */
[C---:B---3--:R-:W-:Y:S01]  /*0c70*/  @!P2 IMAD.WIDE.U32 R14, R7.reuse, 0x4, R14 ;  /* 0x00000004070ea825 */ /* 0x048fe200078e000e */
[----:B------:R-:W3:Y:S03]  /*0c80*/  @!P2 LDG.E R11, desc[UR8][R10.64] ;  /* 0x000000080a0ba981 */ /* 0x000ee6000c1e1900 */
[----:B0-----:R-:W-:Y:S01]  /*0c90*/  @!P2 IMAD.WIDE.U32 R12, R7, 0x4, R12 ;  /* 0x00000004070ca825 */ /* 0x001fe200078e000c */
[----:B------:R0:W3:Y:S04]  /*0ca0*/  @!P1 LDG.E R20, desc[UR8][R16.64] ;  /* 0x0000000810149981 */ /* 0x0000e8000c1e1900 */
[----:B------:R1:W3:Y:S04]  /*0cb0*/  @!P2 LDG.E R18, desc[UR8][R14.64] ;  /* 0x000000080e12a981 */ /* 0x0002e8000c1e1900 */
[----:B------:R4:W3:Y:S01]  /*0cc0*/  @!P2 LDG.E R10, desc[UR8][R12.64] ;  /* 0x000000080c0aa981 */ /* 0x0008e2000c1e1900 */
[----:B0-----:R-:W0:Y:S08]  /*0cd0*/  LDC.64 R16, c[0x0][0x380] ;  /* 0x0000e000ff107b82 */ /* 0x001e300000000a00 */
[----:B-1----:R-:W1:Y:S08]  /*0ce0*/  LDC.64 R14, c[0x0][0x388] ;  /* 0x0000e200ff0e7b82 */ /* 0x002e700000000a00 */
[----:B----4-:R-:W4:Y:S01]  /*0cf0*/  @!P3 LDC.64 R12, c[0x0][0x390] ;  /* 0x0000e400ff0cbb82 */ /* 0x010f220000000a00 */
[----:B------:R-:W-:-:S04]  /*0d00*/  @!P1 IMAD.WIDE.U32 R22, R9, 0x4, R22 ;  /* 0x0000000409169825 */ /* 0x000fc800078e0016 */
[----:B------:R-:W-:Y:S02]  /*0d10*/  IMAD.WIDE.U32 R28, R6, 0x4, R28 ;  /* 0x00000004061c7825 */ /* 0x000fe400078e001c */
[----:B------:R-:W5:Y:S04]  /*0d20*/  @!P1 LDG.E R22, desc[UR8][R22.64] ;  /* 0x0000000816169981 */ /* 0x000f68000c1e1900 */
[----:B------:R-:W5:Y:S01]  /*0d30*/  @!P1 LDG.E R19, desc[UR8][R28.64+0x4] ;  /* 0x000004081c139981 */ /* 0x000f62000c1e1900 */
[----:B0-----:R-:W-:-:S03]  /*0d40*/  @!P3 IMAD.WIDE.U32 R16, R26, 0x4, R16 ;  /* 0x000000041a10b825 */ /* 0x001fc600078e0010 */
[----:B------:R-:W3:Y:S04]  /*0d50*/  @!P2 LDG.E R9, desc[UR8][R28.64+0x8] ;  /* 0x000008081c09a981 */ /* 0x000ee8000c1e1900 */
[----:B------:R-:W2:Y:S01]  /*0d60*/  @!P0 LDG.E R23, desc[UR8][R28.64] ;  /* 0x000000081c178981 */ /* 0x000ea2000c1e1900 */
[----:B-1----:R-:W-:-:S03]  /*0d70*/  @!P3 IMAD.WIDE.U32 R14, R26, 0x4, R14 ;  /* 0x000000041a0eb825 */ /* 0x002fc600078e000e */
[----:B------:R-:W3:Y:S01]  /*0d80*/  @!P3 LDG.E R7, desc[UR8][R28.64+0xc] ;  /* 0x00000c081c07b981 */ /* 0x000ee2000c1e1900 */
[----:B----4-:R-:W-:-:S03]  /*0d90*/  @!P3 IMAD.WIDE.U32 R12, R26, 0x4, R12 ;  /* 0x000000041a0cb825 */ /* 0x010fc600078e000c */
[----:B------:R-:W4:Y:S04]  /*0da0*/  @!P3 LDG.E R26, desc[UR8][R16.64] ;  /* 0x00000008101ab981 */ /* 0x000f28000c1e1900 */
[----:B------:R-:W4:Y:S04]  /*0db0*/  @!P3 LDG.E R27, desc[UR8][R12.64] ;  /* 0x000000080c1bb981 */ /* 0x000f28000c1e1900 */
[----:B------:R-:W4:Y:S01]  /*0dc0*/  @!P3 LDG.E R28, desc[UR8][R14.64] ;  /* 0x000000080e1cb981 */ /* 0x000f22000c1e1900 */
[----:B------:R-:W-:Y:S01]  /*0dd0*/  IADD3 R6, PT, PT, R6, 0x4, RZ ;  /* 0x0000000406067810 */ /* 0x000fe20007ffe0ff */
[----:B--2---:R-:W-:-:S02]  /*0de0*/  @!P0 IMAD R2, R8, R23, R2 ;  /* 0x0000001708028224 */ /* 0x004fc400078e0202 */
[C---:B------:R-:W-:Y:S02]  /*0df0*/  @!P0 IMAD R3, R23.reuse, R25, R3 ;  /* 0x0000001917038224 */ /* 0x040fe400078e0203 */
[----:B------:R-:W-:Y:S02]  /*0e00*/  @!P0 IMAD R4, R23, R24, R4 ;  /* 0x0000001817048224 */ /* 0x000fe400078e0204 */
[----:B-----5:R-:W-:Y:S02]  /*0e10*/  @!P1 IMAD R2, R22, R19, R2 ;  /* 0x0000001316029224 */ /* 0x020fe400078e0202 */
[C---:B------:R-:W-:Y:S02]  /*0e20*/  @!P1 IMAD R3, R19.reuse, R21, R3 ;  /* 0x0000001513039224 */ /* 0x040fe400078e0203 */
[----:B---3--:R-:W-:Y:S02]  /*0e30*/  @!P1 IMAD R4, R19, R20, R4 ;  /* 0x0000001413049224 */ /* 0x008fe400078e0204 */
[----:B------:R-:W-:-:S02]  /*0e40*/  @!P2 IMAD R2, R18, R9, R2 ;  /* 0x000000091202a224 */ /* 0x000fc400078e0202 */
[C---:B------:R-:W-:Y:S02]  /*0e50*/  @!P2 IMAD R3, R9.reuse, R11, R3 ;  /* 0x0000000b0903a224 */ /* 0x040fe400078e0203 */
[----:B------:R-:W-:Y:S02]  /*0e60*/  @!P2 IMAD R4, R9, R10, R4 ;  /* 0x0000000a0904a224 */ /* 0x000fe400078e0204 */
[----:B----4-:R-:W-:Y:S02]  /*0e70*/  @!P3 IMAD R2, R26, R7, R2 ;  /* 0x000000071a02b224 */ /* 0x010fe400078e0202 */
[C---:B------:R-:W-:Y:S02]  /*0e80*/  @!P3 IMAD R3, R7.reuse, R28, R3 ;  /* 0x0000001c0703b224 */ /* 0x040fe400078e0203 */
[----:B------:R-:W-:-:S07]  /*0e90*/  @!P3 IMAD R4, R7, R27, R4 ;  /* 0x0000001b0704b224 */ /* 0x000fce00078e0204 */
.L_x_30:
[----:B------:R-:W-:Y:S05]  /*0ea0*/  BRA.U !UP1, `(.L_x_27) ;  /* 0x0000000109fc7547 */ /* 0x000fea000b800000 */
[----:B------:R-:W-:Y:S02]  /*0eb0*/  UISETP.NE.AND UP0, UPT, UR5, 0x1, UPT ;  /* 0x000000010500788c */ /* 0x000fe4000bf05270 */
[----:B------:R-:W-:-:S04]  /*0ec0*/  ULOP3.LUT UR4, UR4, 0x1, URZ, 0xc0, !UPT ;  /* 0x0000000104047892 */ /* 0x000fc8000f8ec0ff */
[----:B------:R-:W-:-:S03]  /*0ed0*/  UISETP.NE.U32.AND UP1, UPT, UR4, 0x1, UPT ;  /* 0x000000010400788c */ /* 0x000fc6000bf25070 */
[----:B------:R-:W-:Y:S08]  /*0ee0*/  BRA.U !UP0, `(.L_x_31) ;  /* 0x0000000108907547 */ /* 0x000ff0000b800000 */
[----:B------:R-:W0:Y:S01]  /*0ef0*/  LDCU UR4, c[0x0][0x3bc] ;  /* 0x00007780ff0477ac */ /* 0x000e220008000800 */
[----:B------:R-:W-:Y:S01]  /*0f00*/  IADD3 R23, PT, PT, R5, R6, RZ ;  /* 0x0000000605177210 */ /* 0x000fe20007ffe0ff */
[----:B------:R-:W1:Y:S03]  /*0f10*/  LDC.64 R16, c[0x0][0x380] ;  /* 0x0000e000ff107b82 */ /* 0x000e660000000a00 */
[----:B------:R-:W-:-:S05]  /*0f20*/  IADD3 R7, PT, PT, R23, 0x1, RZ ;  /* 0x0000000117077810 */ /* 0x000fca0007ffe0ff */
[----:B------:R-:W2:Y:S01]  /*0f30*/  LDC.64 R20, c[0x0][0x388] ;  /* 0x0000e200ff147b82 */ /* 0x000ea20000000a00 */
[----:B0-----:R-:W-:-:S07]  /*0f40*/  ISETP.GE.AND P0, PT, R23, UR4, PT ;  /* 0x0000000417007c0c */ /* 0x001fce000bf06270 */
[----:B------:R-:W0:Y:S01]  /*0f50*/  LDC.64 R18, c[0x0][0x398] ;  /* 0x0000e600ff127b82 */ /* 0x000e220000000a00 */
[----:B------:R-:W-:Y:S02]  /*0f60*/  ISETP.GE.AND P1, PT, R7, UR4, PT ;  /* 0x0000000407007c0c */ /* 0x000fe4000bf26270 */
[----:B------:R-:W-:Y:S02]  /*0f70*/  ISETP.LT.OR P0, PT, R23, RZ, P0 ;  /* 0x000000ff1700720c */ /* 0x000fe40000701670 */
[----:B------:R-:W-:-:S03]  /*0f80*/  ISETP.LT.OR P1, PT, R7, RZ, P1 ;  /* 0x000000ff0700720c */ /* 0x000fc60000f21670 */
[----:B------:R-:W3:Y:S08]  /*0f90*/  LDC.64 R12, c[0x0][0x380] ;  /* 0x0000e000ff0c7b82 */ /* 0x000ef00000000a00 */
[----:B------:R-:W4:Y:S01]  /*0fa0*/  @!P0 LDC.64 R14, c[0x0][0x390] ;  /* 0x0000e400ff0e8b82 */ /* 0x000f220000000a00 */
[----:B-1----:R-:W-:-:S04]  /*0fb0*/  @!P0 IMAD.WIDE.U32 R16, R23, 0x4, R16 ;  /* 0x0000000417108825 */ /* 0x002fc800078e0010 */
[----:B--2---:R-:W-:Y:S02]  /*0fc0*/  @!P0 IMAD.WIDE.U32 R20, R23, 0x4, R20 ;  /* 0x0000000417148825 */ /* 0x004fe400078e0014 */
[----:B------:R-:W2:Y:S01]  /*0fd0*/  @!P0 LDG.E R17, desc[UR8][R16.64] ;  /* 0x0000000810118981 */ /* 0x000ea2000c1e1900 */
[----:B------:R-:W1:Y:S01]  /*0fe0*/  LDC.64 R8, c[0x0][0x388] ;  /* 0x0000e200ff087b82 */ /* 0x000e620000000a00 */
[----:B0-----:R-:W-:Y:S02]  /*0ff0*/  IMAD.WIDE.U32 R18, R6, 0x4, R18 ;  /* 0x0000000406127825 */ /* 0x001fe400078e0012 */
[----:B------:R-:W5:Y:S05]  /*1000*/  @!P0 LDG.E R20, desc[UR8][R20.64] ;  /* 0x0000000814148981 */ /* 0x000f6a000c1e1900 */
[----:B------:R-:W0:Y:S01]  /*1010*/  @!P1 LDC.64 R10, c[0x0][0x390] ;  /* 0x0000e400ff0a9b82 */ /* 0x000e220000000a00 */
[----:B---3--:R-:W-:-:S06]  /*1020*/  @!P1 IMAD.WIDE.U32 R12, R7, 0x4, R12 ;  /* 0x00000004070c9825 */ /* 0x008fcc00078e000c */
[----:B------:R-:W3:Y:S01]  /*1030*/  @!P1 LDG.E R13, desc[UR8][R12.64] ;  /* 0x000000080c0d9981 */ /* 0x000ee2000c1e1900 */
[----:B----4-:R-:W-:-:S03]  /*1040*/  @!P0 IMAD.WIDE.U32 R14, R23, 0x4, R14 ;  /* 0x00000004170e8825 */ /* 0x010fc600078e000e */
[----:B------:R-:W2:Y:S04]  /*1050*/  @!P0 LDG.E R23, desc[UR8][R18.64] ;  /* 0x0000000812178981 */ /* 0x000ea8000c1e1900 */
[----:B------:R-:W4:Y:S01]  /*1060*/  @!P0 LDG.E R14, desc[UR8][R14.64] ;  /* 0x000000080e0e8981 */ /* 0x000f22000c1e1900 */
[----:B-1----:R-:W-:-:S06]  /*1070*/  @!P1 IMAD.WIDE.U32 R8, R7, 0x4, R8 ;  /* 0x0000000407089825 */ /* 0x002fcc00078e0008 */
[----:B------:R-:W3:Y:S01]  /*1080*/  @!P1 LDG.E R8, desc[UR8][R8.64] ;  /* 0x0000000808089981 */ /* 0x000ee2000c1e1900 */
[----:B0-----:R-:W-:-:S03]  /*1090*/  @!P1 IMAD.WIDE.U32 R10, R7, 0x4, R10 ;  /* 0x00000004070a9825 */ /* 0x001fc600078e000a */
[----:B------:R-:W3:Y:S04]  /*10a0*/  @!P1 LDG.E R7, desc[UR8][R18.64+0x4] ;  /* 0x0000040812079981 */ /* 0x000ee8000c1e1900 */
[----:B------:R-:W3:Y:S01]  /*10b0*/  @!P1 LDG.E R10, desc[UR8][R10.64] ;  /* 0x000000080a0a9981 */ /* 0x000ee2000c1e1900 */
[----:B------:R-:W-:Y:S01]  /*10c0*/  IADD3 R6, PT, PT, R6, 0x2, RZ ;  /* 0x0000000206067810 */ /* 0x000fe20007ffe0ff */
[----:B--2---:R-:W-:Y:S02]  /*10d0*/  @!P0 IMAD R2, R17, R23, R2 ;  /* 0x0000001711028224 */ /* 0x004fe400078e0202 */
[C---:B-----5:R-:W-:Y:S02]  /*10e0*/  @!P0 IMAD R3, R23.reuse, R20, R3 ;  /* 0x0000001417038224 */ /* 0x060fe400078e0203 */
[----:B----4-:R-:W-:-:S02]  /*10f0*/  @!P0 IMAD R4, R23, R14, R4 ;  /* 0x0000000e17048224 */ /* 0x010fc400078e0204 */
[----:B---3--:R-:W-:Y:S02]  /*1100*/  @!P1 IMAD R2, R13, R7, R2 ;  /* 0x000000070d029224 */ /* 0x008fe400078e0202 */
[C---:B------:R-:W-:Y:S02]  /*1110*/  @!P1 IMAD R3, R7.reuse, R8, R3 ;  /* 0x0000000807039224 */ /* 0x040fe400078e0203 */
[----:B------:R-:W-:-:S07]  /*1120*/  @!P1 IMAD R4, R7, R10, R4 ;  /* 0x0000000a07049224 */ /* 0x000fce00078e0204 */
.L_x_31:
[----:B------:R-:W-:Y:S05]  /*1130*/  BRA.U UP1, `(.L_x_27) ;  /* 0x0000000101587547 */ /* 0x000fea000b800000 */
[----:B------:R-:W0:Y:S01]  /*1140*/  LDCU UR4, c[0x0][0x3bc] ;  /* 0x00007780ff0477ac */ /* 0x000e220008000800 */
[----:B------:R-:W-:Y:S01]  /*1150*/  IADD3 R5, PT, PT, R5, R6, RZ ;  /* 0x0000000605057210 */ /* 0x000fe20007ffe0ff */
[----:B------:R-:W-:Y:S03]  /*1160*/  BSSY.RECONVERGENT B0, `(.L_x_27) ;  /* 0x0000013000007945 */ /* 0x000fe60003800200 */
[----:B0-----:R-:W-:-:S04]  /*1170*/  ISETP.GE.AND P0, PT, R5, UR4, PT ;  /* 0x0000000405007c0c */ /* 0x001fc8000bf06270 */
[----:B------:R-:W-:-:S13]  /*1180*/  ISETP.LT.OR P0, PT, R5, RZ, P0 ;  /* 0x000000ff0500720c */ /* 0x000fda0000701670 */
[----:B------:R-:W-:Y:S05]  /*1190*/  @P0 BRA `(.L_x_32) ;  /* 0x00000000003c0947 */ /* 0x000fea0003800000 */
[----:B------:R-:W0:Y:S08]  /*11a0*/  LDC.64 R8, c[0x0][0x398] ;  /* 0x0000e600ff087b82 */ /* 0x000e300000000a00 */
[----:B------:R-:W1:Y:S08]  /*11b0*/  LDC.64 R10, c[0x0][0x380] ;  /* 0x0000e000ff0a7b82 */ /* 0x000e700000000a00 */
[----:B------:R-:W2:Y:S08]  /*11c0*/  LDC.64 R12, c[0x0][0x388] ;  /* 0x0000e200ff0c7b82 */ /* 0x000eb00000000a00 */
[----:B------:R-:W3:Y:S01]  /*11d0*/  LDC.64 R14, c[0x0][0x390] ;  /* 0x0000e400ff0e7b82 */ /* 0x000ee20000000a00 */
[----:B0-----:R-:W-:-:S06]  /*11e0*/  IMAD.WIDE.U32 R8, R6, 0x4, R8 ;  /* 0x0000000406087825 */ /* 0x001fcc00078e0008 */
[----:B------:R-:W4:Y:S01]  /*11f0*/  LDG.E R8, desc[UR8][R8.64] ;  /* 0x0000000808087981 */ /* 0x000f22000c1e1900 */
[----:B-1----:R-:W-:-:S06]  /*1200*/  IMAD.WIDE.U32 R6, R5, 0x4, R10 ;  /* 0x0000000405067825 */ /* 0x002fcc00078e000a */
[----:B------:R-:W4:Y:S01]  /*1210*/  LDG.E R7, desc[UR8][R6.64] ;  /* 0x0000000806077981 */ /* 0x000f22000c1e1900 */
[----:B--2---:R-:W-:-:S06]  /*1220*/  IMAD.WIDE.U32 R10, R5, 0x4, R12 ;  /* 0x00000004050a7825 */ /* 0x004fcc00078e000c */
[----:B------:R-:W2:Y:S01]  /*1230*/  LDG.E R10, desc[UR8][R10.64] ;  /* 0x000000080a0a7981 */ /* 0x000ea2000c1e1900 */
[----:B---3--:R-:W-:-:S06]  /*1240*/  IMAD.WIDE.U32 R12, R5, 0x4, R14 ;  /* 0x00000004050c7825 */ /* 0x008fcc00078e000e */
[----:B------:R-:W3:Y:S01]  /*1250*/  LDG.E R13, desc[UR8][R12.64] ;  /* 0x000000080c0d7981 */ /* 0x000ee2000c1e1900 */
[----:B----4-:R-:W-:Y:S02]  /*1260*/  IMAD R2, R7, R8, R2 ;  /* 0x0000000807027224 */ /* 0x010fe400078e0202 */
[C---:B--2---:R-:W-:Y:S02]  /*1270*/  IMAD R3, R8.reuse, R10, R3 ;  /* 0x0000000a08037224 */ /* 0x044fe400078e0203 */
[----:B---3--:R-:W-:-:S07]  /*1280*/  IMAD R4, R8, R13, R4 ;  /* 0x0000000d08047224 */ /* 0x008fce00078e0204 */
.L_x_32:
[----:B------:R-:W-:Y:S05]  /*1290*/  BSYNC.RECONVERGENT B0 ;  /* 0x0000000000007941 */ /* 0x000fea0003800200 */
.L_x_27:
[----:B------:R-:W0:Y:S08]  /*12a0*/  LDC.64 R6, c[0x0][0x3a0] ;  /* 0x0000e800ff067b82 */ /* 0x000e300000000a00 */
[----:B------:R-:W1:Y:S08]  /*12b0*/  LDC.64 R8, c[0x0][0x3a8] ;  /* 0x0000ea00ff087b82 */ /* 0x000e700000000a00 */
[----:B------:R-:W2:Y:S01]  /*12c0*/  LDC.64 R10, c[0x0][0x3b0] ;  /* 0x0000ec00ff0a7b82 */ /* 0x000ea20000000a00 */
[----:B0-----:R-:W-:-:S05]  /*12d0*/  IMAD.WIDE R6, R0, 0x4, R6 ;  /* 0x0000000400067825 */ /* 0x001fca00078e0206 */
[----:B------:R-:W-:Y:S01]  /*12e0*/  STG.E desc[UR8][R6.64], R2 ;  /* 0x0000000206007986 */ /* 0x000fe2000c101908 */
[----:B-1----:R-:W-:-:S05]  /*12f0*/  IMAD.WIDE R8, R0, 0x4, R8 ;  /* 0x0000000400087825 */ /* 0x002fca00078e0208 */
[----:B------:R-:W-:Y:S01]  /*1300*/  STG.E desc[UR8][R8.64], R3 ;  /* 0x0000000308007986 */ /* 0x000fe2000c101908 */
[----:B--2---:R-:W-:-:S05]  /*1310*/  IMAD.WIDE R10, R0, 0x4, R10 ;  /* 0x00000004000a7825 */ /* 0x004fca00078e020a */
[----:B------:R-:W-:Y:S01]  /*1320*/  STG.E desc[UR8][R10.64], R4 ;  /* 0x000000040a007986 */ /* 0x000fe2000c101908 */
[----:B------:R-:W-:Y:S05]  /*1330*/  EXIT ;  /* 0x000000000000794d */ /* 0x000fea0003800000 */
.L_x_33:
        /* <DEDUP_REMOVED lines=12> */
.L_x_48:


//--------------------- .text._Z16matrixAditionRowPiS_S_i --------------------------
	.section	.text._Z16matrixAditionRowPiS_S_i,"ax",@progbits
	.align	128
        .global         _Z16matrixAditionRowPiS_S_i
        .type           _Z16matrixAditionRowPiS_S_i,@function
        .size           _Z16matrixAditionRowPiS_S_i,(.L_x_49 - _Z16matrixAditionRowPiS_S_i)
        .other          _Z16matrixAditionRowPiS_S_i,@"STO_CUDA_ENTRY STV_DEFAULT"
_Z16matrixAditionRowPiS_S_i:
.text._Z16matrixAditionRowPiS_S_i:
[----:B------:R-:W-:Y:S08]  /*0000*/  LDC R1, c[0x0][0x37c] ;  /* 0x0000df00ff017b82 */ /* 0x000ff00000000800 */
[----:B------:R-:W0:Y:S01]  /*0010*/  LDC R5, c[0x0][0x398] ;  /* 0x0000e600ff057b82 */ /* 0x000e220000000800 */
[----:B------:R-:W1:Y:S01]  /*0020*/  S2R R0, SR_TID.X ;  /* 0x0000000000007919 */ /* 0x000e620000002100 */
[----:B------:R-:W2:Y:S01]  /*0030*/  LDCU UR4, c[0x0][0x360] ;  /* 0x00006c00ff0477ac */ /* 0x000ea20008000800 */
[----:B------:R-:W3:Y:S01]  /*0040*/  S2R R3, SR_CTAID.X ;  /* 0x0000000000037919 */ /* 0x000ee20000002500 */
[----:B0-----:R-:W-:-:S13]  /*0050*/  ISETP.GE.AND P0, PT, R5, 0x1, PT ;  /* 0x000000010500780c */ /* 0x001fda0003f06270 */
[----:B-123--:R-:W-:Y:S05]  /*0060*/  @!P0 EXIT ;  /* 0x000000000000894d */ /* 0x00efea0003800000 */
[----:B------:R-:W-:Y:S01]  /*0070*/  ISETP.GE.U32.AND P0, PT, R5, 0x8, PT ;  /* 0x000000080500780c */ /* 0x000fe20003f06070 */
[----:B------:R-:W-:Y:S01]  /*0080*/  IMAD R0, R3, UR4, R0 ;  /* 0x0000000403007c24 */ /* 0x000fe2000f8e0200 */
[----:B------:R-:W0:Y:S01]  /*0090*/  LDCU.64 UR10, c[0x0][0x358] ;  /* 0x00006b00ff0a77ac */ /* 0x000e220008000a00 */
[----:B------:R-:W-:Y:S01]  /*00a0*/  LOP3.LUT R14, R5, 0x7, RZ, 0xc0, !PT ;  /* 0x00000007050e7812 */ /* 0x000fe200078ec0ff */
[----:B------:R-:W-:Y:S02]  /*00b0*/  IMAD.MOV.U32 R3, RZ, RZ, RZ ;  /* 0x000000ffff037224 */ /* 0x000fe400078e00ff */
[----:B------:R-:W-:-:S07]  /*00c0*/  IMAD R2, R0, R5, RZ ;  /* 0x0000000500027224 */ /* 0x000fce00078e02ff */
[----:B------:R-:W-:Y:S05]  /*00d0*/  @!P0 BRA `(.L_x_34) ;  /* 0x0000000000f08947 */ /* 0x000fea0003800000 */
[----:B------:R-:W1:Y:S01]  /*00e0*/  LDCU.128 UR12, c[0x0][0x380] ;  /* 0x00007000ff0c77ac */ /* 0x000e620008000c00 */
[----:B------:R-:W-:Y:S02]  /*00f0*/  LOP3.LUT R3, R5, 0x7ffffff8, RZ, 0xc0, !PT ;  /* 0x7ffffff805037812 */ /* 0x000fe400078ec0ff */
[----:B------:R-:W-:Y:S01]  /*0100*/  ISETP.GE.AND P0, PT, R0, R5, PT ;  /* 0x000000050000720c */ /* 0x000fe20003f06270 */
[----:B------:R-:W2:Y:S01]  /*0110*/  LDCU.64 UR6, c[0x0][0x390] ;  /* 0x00007200ff0677ac */ /* 0x000ea20008000a00 */
[----:B------:R-:W-:Y:S01]  /*0120*/  MOV R10, R2 ;  /* 0x00000002000a7202 */ /* 0x000fe20000000f00 */
[----:B------:R-:W-:Y:S01]  /*0130*/  IMAD.MOV R16, RZ, RZ, -R3 ;  /* 0x000000ffff107224 */ /* 0x000fe200078e0a03 */
[----:B-1----:R-:W-:Y:S02]  /*0140*/  UIADD3 UR8, UP0, UPT, UR14, 0x10, URZ ;  /* 0x000000100e087890 */ /* 0x002fe4000ff1e0ff */
[----:B------:R-:W-:Y:S02]  /*0150*/  UIADD3 UR4, UP2, UPT, UR12, 0x10, URZ ;  /* 0x000000100c047890 */ /* 0x000fe4000ff5e0ff */
[----:B--2---:R-:W-:-:S02]  /*0160*/  UIADD3 UR6, UP1, UPT, UR6, 0x10, URZ ;  /* 0x0000001006067890 */ /* 0x004fc4000ff3e0ff */
[----:B------:R-:W-:Y:S02]  /*0170*/  UIADD3.X UR9, UPT, UPT, URZ, UR15, URZ, UP0, !UPT ;  /* 0x0000000fff097290 */ /* 0x000fe400087fe4ff */
[----:B------:R-:W-:Y:S02]  /*0180*/  UIADD3.X UR5, UPT, UPT, URZ, UR13, URZ, UP2, !UPT ;  /* 0x0000000dff057290 */ /* 0x000fe400097fe4ff */
[----:B------:R-:W-:-:S12]  /*0190*/  UIADD3.X UR7, UPT, UPT, URZ, UR7, URZ, UP1, !UPT ;  /* 0x00000007ff077290 */ /* 0x000fd80008ffe4ff */
.L_x_37:
[----:B------:R-:W-:Y:S01]  /*01a0*/  IADD3 R16, PT, PT, R16, 0x8, RZ ;  /* 0x0000000810107810 */ /* 0x000fe20007ffe0ff */
[----:B------:R-:W-:Y:S03]  /*01b0*/  BSSY.RECONVERGENT B0, `(.L_x_35) ;  /* 0x000002c000007945 */ /* 0x000fe60003800200 */
[----:B------:R-:W-:Y:S01]  /*01c0*/  ISETP.NE.AND P1, PT, R16, RZ, PT ;  /* 0x000000ff1000720c */ /* 0x000fe20003f25270 */
[----:B----4-:R-:W-:-:S12]  /*01d0*/  @P0 BRA `(.L_x_36) ;  /* 0x0000000000a40947 */ /* 0x010fd80003800000 */
[----:B------:R-:W-:Y:S01]  /*01e0*/  MOV R5, UR9 ;  /* 0x0000000900057c02 */ /* 0x000fe20008000f00 */
[----:B------:R-:W-:Y:S01]  /*01f0*/  IMAD.U32 R4, RZ, RZ, UR8 ;  /* 0x00000008ff047e24 */ /* 0x000fe2000f8e00ff */
[----:B------:R-:W-:Y:S01]  /*0200*/  MOV R7, UR7 ;  /* 0x0000000700077c02 */ /* 0x000fe20008000f00 */
[----:B------:R-:W-:Y:S02]  /*0210*/  IMAD.U32 R6, RZ, RZ, UR6 ;  /* 0x00000006ff067e24 */ /* 0x000fe4000f8e00ff */
[----:B------:R-:W-:-:S04]  /*0220*/  IMAD.WIDE R4, R10, 0x4, R4 ;  /* 0x000000040a047825 */ /* 0x000fc800078e0204 */
[----:B------:R-:W-:Y:S01]  /*0230*/  IMAD.WIDE R6, R10, 0x4, R6 ;  /* 0x000000040a067825 */ /* 0x000fe200078e0206 */
[----:B0-----:R-:W2:Y:S04]  /*0240*/  LDG.E R11, desc[UR10][R4.64+-0x10] ;  /* 0xfffff00a040b7981 */ /* 0x001ea8000c1e1900 */
[----:B------:R-:W2:Y:S01]  /*0250*/  LDG.E R12, desc[UR10][R6.64+-0x10] ;  /* 0xfffff00a060c7981 */ /* 0x000ea2000c1e1900 */
[----:B------:R-:W-:Y:S01]  /*0260*/  MOV R9, UR5 ;  /* 0x0000000500097c02 */ /* 0x000fe20008000f00 */
[----:B------:R-:W-:-:S04]  /*0270*/  IMAD.U32 R8, RZ, RZ, UR4 ;  /* 0x00000004ff087e24 */ /* 0x000fc8000f8e00ff */
[----:B------:R-:W-:-:S04]  /*0280*/  IMAD.WIDE R8, R10, 0x4, R8 ;  /* 0x000000040a087825 */ /* 0x000fc800078e0208 */
[----:B--2---:R-:W-:-:S05]  /*0290*/  IMAD.IADD R11, R11, 0x1, R12 ;  /* 0x000000010b0b7824 */ /* 0x004fca00078e020c */
[----:B------:R0:W-:Y:S04]  /*02a0*/  STG.E desc[UR10][R8.64+-0x10], R11 ;  /* 0xfffff00b08007986 */ /* 0x0001e8000c10190a */
[----:B------:R-:W2:Y:S04]  /*02b0*/  LDG.E R12, desc[UR10][R4.64+-0xc] ;  /* 0xfffff40a040c7981 */ /* 0x000ea8000c1e1900 */
[----:B------:R-:W2:Y:S02]  /*02c0*/  LDG.E R13, desc[UR10][R6.64+-0xc] ;  /* 0xfffff40a060d7981 */ /* 0x000ea4000c1e1900 */
[----:B--2---:R-:W-:-:S05]  /*02d0*/  IADD3 R13, PT, PT, R12, R13, RZ ;  /* 0x0000000d0c0d7210 */ /* 0x004fca0007ffe0ff */
[----:B------:R1:W-:Y:S04]  /*02e0*/  STG.E desc[UR10][R8.64+-0xc], R13 ;  /* 0xfffff40d08007986 */ /* 0x0003e8000c10190a */
[----:B------:R-:W2:Y:S04]  /*02f0*/  LDG.E R12, desc[UR10][R4.64+-0x8] ;  /* 0xfffff80a040c7981 */ /* 0x000ea8000c1e1900 */
[----:B------:R-:W2:Y:S02]  /*0300*/  LDG.E R15, desc[UR10][R6.64+-0x8] ;  /* 0xfffff80a060f7981 */ /* 0x000ea4000c1e1900 */
[----:B--2---:R-:W-:-:S05]  /*0310*/  IMAD.IADD R15, R12, 0x1, R15 ;  /* 0x000000010c0f7824 */ /* 0x004fca00078e020f */
[----:B------:R2:W-:Y:S04]  /*0320*/  STG.E desc[UR10][R8.64+-0x8], R15 ;  /* 0xfffff80f08007986 */ /* 0x0005e8000c10190a */
[----:B------:R-:W3:Y:S04]  /*0330*/  LDG.E R12, desc[UR10][R4.64+-0x4] ;  /* 0xfffffc0a040c7981 */ /* 0x000ee8000c1e1900 */
[----:B------:R-:W3:Y:S02]  /*0340*/  LDG.E R17, desc[UR10][R6.64+-0x4] ;  /* 0xfffffc0a06117981 */ /* 0x000ee4000c1e1900 */
[----:B---3--:R-:W-:-:S05]  /*0350*/  IADD3 R17, PT, PT, R12, R17, RZ ;  /* 0x000000110c117210 */ /* 0x008fca0007ffe0ff */
[----:B------:R3:W-:Y:S04]  /*0360*/  STG.E desc[UR10][R8.64+-0x4], R17 ;  /* 0xfffffc1108007986 */ /* 0x0007e8000c10190a */
[----:B0-----:R-:W4:Y:S04]  /*0370*/  LDG.E R11, desc[UR10][R4.64] ;  /* 0x0000000a040b7981 */ /* 0x001f28000c1e1900 */
[----:B------:R-:W4:Y:S02]  /*0380*/  LDG.E R12, desc[UR10][R6.64] ;  /* 0x0000000a060c7981 */ /* 0x000f24000c1e1900 */
[----:B----4-:R-:W-:-:S05]  /*0390*/  IMAD.IADD R11, R11, 0x1, R12 ;  /* 0x000000010b0b7824 */ /* 0x010fca00078e020c */
[----:B------:R4:W-:Y:S04]  /*03a0*/  STG.E desc[UR10][R8.64], R11 ;  /* 0x0000000b08007986 */ /* 0x0009e8000c10190a */
[----:B------:R-:W5:Y:S04]  /*03b0*/  LDG.E R12, desc[UR10][R4.64+0x4] ;  /* 0x0000040a040c7981 */ /* 0x000f68000c1e1900 */
[----:B-1----:R-:W5:Y:S02]  /*03c0*/  LDG.E R13, desc[UR10][R6.64+0x4] ;  /* 0x0000040a060d7981 */ /* 0x002f64000c1e1900 */
[----:B-----5:R-:W-:-:S05]  /*03d0*/  IADD3 R13, PT, PT, R12, R13, RZ ;  /* 0x0000000d0c0d7210 */ /* 0x020fca0007ffe0ff */
[----:B------:R4:W-:Y:S04]  /*03e0*/  STG.E desc[UR10][R8.64+0x4], R13 ;  /* 0x0000040d08007986 */ /* 0x0009e8000c10190a */
[----:B------:R-:W5:Y:S04]  /*03f0*/  LDG.E R12, desc[UR10][R4.64+0x8] ;  /* 0x0000080a040c7981 */ /* 0x000f68000c1e1900 */
[----:B--2---:R-:W5:Y:S02]  /*0400*/  LDG.E R15, desc[UR10][R6.64+0x8] ;  /* 0x0000080a060f7981 */ /* 0x004f64000c1e1900 */
[----:B-----5:R-:W-:-:S05]  /*0410*/  IMAD.IADD R15, R12, 0x1, R15 ;  /* 0x000000010c0f7824 */ /* 0x020fca00078e020f */
[----:B------:R4:W-:Y:S04]  /*0420*/  STG.E desc[UR10][R8.64+0x8], R15 ;  /* 0x0000080f08007986 */ /* 0x0009e8000c10190a */
[----:B------:R-:W2:Y:S04]  /*0430*/  LDG.E R12, desc[UR10][R4.64+0xc] ;  /* 0x00000c0a040c7981 */ /* 0x000ea8000c1e1900 */
[----:B---3--:R-:W2:Y:S02]  /*0440*/  LDG.E R17, desc[UR10][R6.64+0xc] ;  /* 0x00000c0a06117981 */ /* 0x008ea4000c1e1900 */
[----:B--2---:R-:W-:-:S05]  /*0450*/  IADD3 R17, PT, PT, R12, R17, RZ ;  /* 0x000000110c117210 */ /* 0x004fca0007ffe0ff */
[----:B------:R4:W-:Y:S02]  /*0460*/  STG.E desc[UR10][R8.64+0xc], R17 ;  /* 0x00000c1108007986 */ /* 0x0009e4000c10190a */
.L_x_36:
[----:B0-----:R-:W-:Y:S05]  /*0470*/  BSYNC.RECONVERGENT B0 ;  /* 0x0000000000007941 */ /* 0x001fea0003800200 */
.L_x_35:
[----:B------:R-:W-:Y:S01]  /*0480*/  VIADD R10, R10, 0x8 ;  /* 0x000000080a0a7836 */ /* 0x000fe20000000000 */
[----:B------:R-:W-:Y:S06]  /*0490*/  @P1 BRA `(.L_x_37) ;  /* 0xfffffffc00401947 */ /* 0x000fec000383ffff */
.L_x_34:
[----:B------:R-:W-:-:S13]  /*04a0*/  ISETP.NE.AND P0, PT, R14, RZ, PT ;  /* 0x000000ff0e00720c */ /* 0x000fda0003f05270 */
[----:B0-----:R-:W-:Y:S05]  /*04b0*/  @!P0 EXIT ;  /* 0x000000000000894d */ /* 0x001fea0003800000 */
[----:B------:R-:W0:Y:S01]  /*04c0*/  LDC R5, c[0x0][0x398] ;  /* 0x0000e600ff057b82 */ /* 0x000e220000000800 */
[----:B------:R-:W-:Y:S02]  /*04d0*/  ISETP.GE.U32.AND P0, PT, R14, 0x4, PT ;  /* 0x000000040e00780c */ /* 0x000fe40003f06070 */
[----:B0-----:R-:W-:-:S11]  /*04e0*/  LOP3.LUT R12, R5, 0x3, RZ, 0xc0, !PT ;  /* 0x00000003050c7812 */ /* 0x001fd600078ec0ff */
[----:B------:R-:W-:Y:S05]  /*04f0*/  @!P0 BRA `(.L_x_38) ;  /* 0x0000000000708947 */ /* 0x000fea0003800000 */
[----:B------:R-:W-:Y:S01]  /*0500*/  ISETP.GE.AND P0, PT, R0, R5, PT ;  /* 0x000000050000720c */ /* 0x000fe20003f06270 */
[----:B------:R-:W-:-:S12]  /*0510*/  BSSY.RECONVERGENT B0, `(.L_x_39) ;  /* 0x0000019000007945 */ /* 0x000fd80003800200 */
[----:B------:R-:W-:Y:S05]  /*0520*/  @P0 BRA `(.L_x_40) ;  /* 0x00000000005c0947 */ /* 0x000fea0003800000 */
[----:B------:R-:W0:Y:S01]  /*0530*/  LDC.64 R6, c[0x0][0x388] ;  /* 0x0000e200ff067b82 */ /* 0x000e220000000a00 */
[----:B----4-:R-:W-:-:S07]  /*0540*/  IADD3 R13, PT, PT, R2, R3, RZ ;  /* 0x00000003020d7210 */ /* 0x010fce0007ffe0ff */
[----:B------:R-:W1:Y:S08]  /*0550*/  LDC.64 R8, c[0x0][0x390] ;  /* 0x0000e400ff087b82 */ /* 0x000e700000000a00 */
[----:B------:R-:W2:Y:S01]  /*0560*/  LDC.64 R10, c[0x0][0x380] ;  /* 0x0000e000ff0a7b82 */ /* 0x000ea20000000a00 */
[----:B0-----:R-:W-:-:S05]  /*0570*/  IMAD.WIDE R6, R13, 0x4, R6 ;  /* 0x000000040d067825 */ /* 0x001fca00078e0206 */
[----:B------:R-:W3:Y:S01]  /*0580*/  LDG.E R4, desc[UR10][R6.64] ;  /* 0x0000000a06047981 */ /* 0x000ee2000c1e1900 */
[----:B-1----:R-:W-:-:S05]  /*0590*/  IMAD.WIDE R8, R13, 0x4, R8 ;  /* 0x000000040d087825 */ /* 0x002fca00078e0208 */
[----:B------:R-:W3:Y:S01]  /*05a0*/  LDG.E R15, desc[UR10][R8.64] ;  /* 0x0000000a080f7981 */ /* 0x000ee2000c1e1900 */
[----:B--2---:R-:W-:-:S04]  /*05b0*/  IMAD.WIDE R10, R13, 0x4, R10 ;  /* 0x000000040d0a7825 */ /* 0x004fc800078e020a */
[----:B---3--:R-:W-:-:S05]  /*05c0*/  IMAD.IADD R15, R4, 0x1, R15 ;  /* 0x00000001040f7824 */ /* 0x008fca00078e020f */
        /* <DEDUP_REMOVED lines=9> */
[----:B------:R-:W2:Y:S04]  /*0660*/  LDG.E R4, desc[UR10][R6.64+0xc] ;  /* 0x00000c0a06047981 */ /* 0x000ea8000c1e1900 */
[----:B------:R-:W2:Y:S02]  /*0670*/  LDG.E R19, desc[UR10][R8.64+0xc] ;  /* 0x00000c0a08137981 */ /* 0x000ea4000c1e1900 */
[----:B--2---:R-:W-:-:S05]  /*0680*/  IADD3 R19, PT, PT, R4, R19, RZ ;  /* 0x0000001304137210 */ /* 0x004fca0007ffe0ff */
[----:B------:R0:W-:Y:S02]  /*0690*/  STG.E desc[UR10][R10.64+0xc], R19 ;  /* 0x00000c130a007986 */ /* 0x0001e4000c10190a */
.L_x_40:
[----:B------:R-:W-:Y:S05]  /*06a0*/  BSYNC.RECONVERGENT B0 ;  /* 0x0000000000007941 */ /* 0x000fea0003800200 */
.L_x_39:
[----:B------:R-:W-:-:S07]  /*06b0*/  VIADD R3, R3, 0x4 ;  /* 0x0000000403037836 */ /* 0x000fce0000000000 */
.L_x_38:
[----:B------:R-:W-:-:S13]  /*06c0*/  ISETP.NE.AND P0, PT, R12, RZ, PT ;  /* 0x000000ff0c00720c */ /* 0x000fda0003f05270 */
[----:B------:R-:W-:Y:S05]  /*06d0*/  @!P0 EXIT ;  /* 0x000000000000894d */ /* 0x000fea0003800000 */
[----:B------:R-:W-:-:S13]  /*06e0*/  ISETP.NE.AND P0, PT, R12, 0x1, PT ;  /* 0x000000010c00780c */ /* 0x000fda0003f05270 */
[----:B------:R-:W-:Y:S05]  /*06f0*/  @!P0 BRA `(.L_x_41) ;  /* 0x0000000000508947 */ /* 0x000fea0003800000 */
[----:B------:R-:W-:Y:S01]  /*0700*/  ISETP.GE.AND P0, PT, R0, R5, PT ;  /* 0x000000050000720c */ /* 0x000fe20003f06270 */
[----:B------:R-:W-:-:S12]  /*0710*/  BSSY.RECONVERGENT B0, `(.L_x_42) ;  /* 0x0000011000007945 */ /* 0x000fd80003800200 */
[----:B------:R-:W-:Y:S05]  /*0720*/  @P0 BRA `(.L_x_43) ;  /* 0x00000000003c0947 */ /* 0x000fea0003800000 */
[----:B------:R-:W1:Y:S01]  /*0730*/  LDC.64 R6, c[0x0][0x388] ;  /* 0x0000e200ff067b82 */ /* 0x000e620000000a00 */
[----:B0---4-:R-:W-:-:S07]  /*0740*/  IADD3 R15, PT, PT, R2, R3, RZ ;  /* 0x00000003020f7210 */ /* 0x011fce0007ffe0ff */
[----:B------:R-:W0:Y:S08]  /*0750*/  LDC.64 R8, c[0x0][0x390] ;  /* 0x0000e400ff087b82 */ /* 0x000e300000000a00 */
[----:B------:R-:W2:Y:S01]  /*0760*/  LDC.64 R10, c[0x0][0x380] ;  /* 0x0000e000ff0a7b82 */ /* 0x000ea20000000a00 */
[----:B-1----:R-:W-:-:S05]  /*0770*/  IMAD.WIDE R6, R15, 0x4, R6 ;  /* 0x000000040f067825 */ /* 0x002fca00078e0206 */
[----:B------:R-:W3:Y:S01]  /*0780*/  LDG.E R4, desc[UR10][R6.64] ;  /* 0x0000000a06047981 */ /* 0x000ee2000c1e1900 */
[----:B0-----:R-:W-:-:S05]  /*0790*/  IMAD.WIDE R8, R15, 0x4, R8 ;  /* 0x000000040f087825 */ /* 0x001fca00078e0208 */
[----:B------:R-:W3:Y:S01]  /*07a0*/  LDG.E R13, desc[UR10][R8.64] ;  /* 0x0000000a080d7981 */ /* 0x000ee2000c1e1900 */
[----:B--2---:R-:W-:-:S04]  /*07b0*/  IMAD.WIDE R10, R15, 0x4, R10 ;  /* 0x000000040f0a7825 */ /* 0x004fc800078e020a */
[----:B---3--:R-:W-:-:S05]  /*07c0*/  IMAD.IADD R13, R4, 0x1, R13 ;  /* 0x00000001040d7824 */ /* 0x008fca00078e020d */
[----:B------:R1:W-:Y:S04]  /*07d0*/  STG.E desc[UR10][R10.64], R13 ;  /* 0x0000000d0a007986 */ /* 0x0003e8000c10190a */
[----:B------:R-:W2:Y:S04]  /*07e0*/  LDG.E R4, desc[UR10][R6.64+0x4] ;  /* 0x0000040a06047981 */ /* 0x000ea8000c1e1900 */
[----:B------:R-:W2:Y:S02]  /*07f0*/  LDG.E R15, desc[UR10][R8.64+0x4] ;  /* 0x0000040a080f7981 */ /* 0x000ea4000c1e1900 */
[----:B--2---:R-:W-:-:S05]  /*0800*/  IADD3 R15, PT, PT, R4, R15, RZ ;  /* 0x0000000f040f7210 */ /* 0x004fca0007ffe0ff */
[----:B------:R1:W-:Y:S02]  /*0810*/  STG.E desc[UR10][R10.64+0x4], R15 ;  /* 0x0000040f0a007986 */ /* 0x0003e4000c10190a */
.L_x_43:
[----:B------:R-:W-:Y:S05]  /*0820*/  BSYNC.RECONVERGENT B0 ;  /* 0x0000000000007941 */ /* 0x000fea0003800200 */
.L_x_42:
[----:B------:R-:W-:-:S07]  /*0830*/  VIADD R3, R3, 0x2 ;  /* 0x0000000203037836 */ /* 0x000fce0000000000 */
.L_x_41:
[----:B------:R-:W-:Y:S02]  /*0840*/  ISETP.GE.AND P0, PT, R0, R5, PT ;  /* 0x000000050000720c */ /* 0x000fe40003f06270 */
[----:B------:R-:W-:-:S04]  /*0850*/  LOP3.LUT R5, R5, 0x1, RZ, 0xc0, !PT ;  /* 0x0000000105057812 */ /* 0x000fc800078ec0ff */
[----:B------:R-:W-:-:S13]  /*0860*/  ISETP.NE.U32.OR P0, PT, R5, 0x1, P0 ;  /* 0x000000010500780c */ /* 0x000fda0000705470 */
[----:B------:R-:W-:Y:S05]  /*0870*/  @P0 EXIT ;  /* 0x000000000000094d */ /* 0x000fea0003800000 */
[----:B------:R-:W2:Y:S01]  /*0880*/  LDC.64 R4, c[0x0][0x388] ;  /* 0x0000e200ff047b82 */ /* 0x000ea20000000a00 */
[----:B----4-:R-:W-:-:S07]  /*0890*/  IADD3 R9, PT, PT, R2, R3, RZ ;  /* 0x0000000302097210 */ /* 0x010fce0007ffe0ff */
[----:B------:R-:W3:Y:S01]  /*08a0*/  LDC.64 R6, c[0x0][0x390] ;  /* 0x0000e400ff067b82 */ /* 0x000ee20000000a00 */
[----:B--2---:R-:W-:-:S06]  /*08b0*/  IMAD.WIDE R2, R9, 0x4, R4 ;  /* 0x0000000409027825 */ /* 0x004fcc00078e0204 */
[----:B------:R-:W2:Y:S01]  /*08c0*/  LDG.E R2, desc[UR10][R2.64] ;  /* 0x0000000a02027981 */ /* 0x000ea2000c1e1900 */
[C---:B---3--:R-:W-:Y:S02]  /*08d0*/  IMAD.WIDE R4, R9.reuse, 0x4, R6 ;  /* 0x0000000409047825 */ /* 0x048fe400078e0206 */
[----:B------:R-:W3:Y:S04]  /*08e0*/  LDC.64 R6, c[0x0][0x380] ;  /* 0x0000e000ff067b82 */ /* 0x000ee80000000a00 */
[----:B------:R-:W2:Y:S01]  /*08f0*/  LDG.E R5, desc[UR10][R4.64] ;  /* 0x0000000a04057981 */ /* 0x000ea2000c1e1900 */
[----:B---3--:R-:W-:-:S04]  /*0900*/  IMAD.WIDE R6, R9, 0x4, R6 ;  /* 0x0000000409067825 */ /* 0x008fc800078e0206 */
[----:B--2---:R-:W-:-:S05]  /*0910*/  IMAD.IADD R9, R2, 0x1, R5 ;  /* 0x0000000102097824 */ /* 0x004fca00078e0205 */
[----:B------:R-:W-:Y:S01]  /*0920*/  STG.E desc[UR10][R6.64], R9 ;  /* 0x0000000906007986 */ /* 0x000fe2000c10190a */
[----:B------:R-:W-:Y:S05]  /*0930*/  EXIT ;  /* 0x000000000000794d */ /* 0x000fea0003800000 */
.L_x_44:
        /* <DEDUP_REMOVED lines=12> */
.L_x_49:


//--------------------- .text._Z13matrixAditionPiS_S_i --------------------------
	.section	.text._Z13matrixAditionPiS_S_i,"ax",@progbits
	.align	128
        .global         _Z13matrixAditionPiS_S_i
        .type           _Z13matrixAditionPiS_S_i,@function
        .size           _Z13matrixAditionPiS_S_i,(.L_x_50 - _Z13matrixAditionPiS_S_i)
        .other          _Z13matrixAditionPiS_S_i,@"STO_CUDA_ENTRY STV_DEFAULT"
_Z13matrixAditionPiS_S_i:
.text._Z13matrixAditionPiS_S_i:
[----:B------:R-:W-:Y:S01]  /*0000*/  LDC R1, c[0x0][0x37c] ;  /* 0x0000df00ff017b82 */ /* 0x000fe20000000800 */
[----:B------:R-:W0:Y:S01]  /*0010*/  S2R R9, SR_TID.X ;  /* 0x0000000000097919 */ /* 0x000e220000002100 */
[----:B------:R-:W1:Y:S01]  /*0020*/  LDCU UR4, c[0x0][0x398] ;  /* 0x00007300ff0477ac */ /* 0x000e620008000800 */
[----:B------:R-:W0:Y:S01]  /*0030*/  S2R R0, SR_CTAID.X ;  /* 0x0000000000007919 */ /* 0x000e220000002500 */
[----:B------:R-:W0:Y:S01]  /*0040*/  LDCU UR5, c[0x0][0x360] ;  /* 0x00006c00ff0577ac */ /* 0x000e220008000800 */
[----:B-1----:R-:W-:Y:S01]  /*0050*/  UIMAD UR4, UR4, UR4, URZ ;  /* 0x00000004040472a4 */ /* 0x002fe2000f8e02ff */
[----:B0-----:R-:W-:-:S05]  /*0060*/  IMAD R9, R0, UR5, R9 ;  /* 0x0000000500097c24 */ /* 0x001fca000f8e0209 */
[----:B------:R-:W-:-:S13]  /*0070*/  ISETP.GE.AND P0, PT, R9, UR4, PT ;  /* 0x0000000409007c0c */ /* 0x000fda000bf06270 */
[----:B------:R-:W-:Y:S05]  /*0080*/  @P0 EXIT ;  /* 0x000000000000094d */ /* 0x000fea0003800000 */
[----:B------:R-:W0:Y:S01]  /*0090*/  LDC.64 R2, c[0x0][0x388] ;  /* 0x0000e200ff027b82 */ /* 0x000e220000000a00 */
[----:B------:R-:W1:Y:S07]  /*00a0*/  LDCU.64 UR4, c[0x0][0x358] ;  /* 0x00006b00ff0477ac */ /* 0x000e6e0008000a00 */
[----:B------:R-:W2:Y:S08]  /*00b0*/  LDC.64 R4, c[0x0][0x390] ;  /* 0x0000e400ff047b82 */ /* 0x000eb00000000a00 */
[----:B------:R-:W3:Y:S01]  /*00c0*/  LDC.64 R6, c[0x0][0x380] ;  /* 0x0000e000ff067b82 */ /* 0x000ee20000000a00 */
[----:B0-----:R-:W-:-:S06]  /*00d0*/  IMAD.WIDE R2, R9, 0x4, R2 ;  /* 0x0000000409027825 */ /* 0x001fcc00078e0202 */
[----:B-1----:R-:W4:Y:S01]  /*00e0*/  LDG.E R2, desc[UR4][R2.64] ;  /* 0x0000000402027981 */ /* 0x002f22000c1e1900 */
[----:B--2---:R-:W-:-:S06]  /*00f0*/  IMAD.WIDE R4, R9, 0x4, R4 ;  /* 0x0000000409047825 */ /* 0x004fcc00078e0204 */
[----:B------:R-:W4:Y:S01]  /*0100*/  LDG.E R5, desc[UR4][R4.64] ;  /* 0x0000000404057981 */ /* 0x000f22000c1e1900 */
[----:B---3--:R-:W-:Y:S01]  /*0110*/  IMAD.WIDE R6, R9, 0x4, R6 ;  /* 0x0000000409067825 */ /* 0x008fe200078e0206 */
[----:B----4-:R-:W-:-:S05]  /*0120*/  IADD3 R9, PT, PT, R2, R5, RZ ;  /* 0x0000000502097210 */ /* 0x010fca0007ffe0ff */
[----:B------:R-:W-:Y:S01]  /*0130*/  STG.E desc[UR4][R6.64], R9 ;  /* 0x0000000906007986 */ /* 0x000fe2000c101904 */
[----:B------:R-:W-:Y:S05]  /*0140*/  EXIT ;  /* 0x000000000000794d */ /* 0x000fea0003800000 */
.L_x_45:
        /* <DEDUP_REMOVED lines=11> */
.L_x_50:


//--------------------- .nv.shared.reserved.0     --------------------------
	.section	.nv.shared.reserved.0,"aw",@nobits
	.weak		__nv_reservedSMEM_offset_0_alias
	.size		__nv_reservedSMEM_offset_0_alias, 0, 64
	.other		__nv_reservedSMEM_offset_0_alias,@"STO_CUDA_RESERVED_SHARED STV_DEFAULT"
__nv_reservedSMEM_offset_0_alias:
	.zero		0
	.zero		64


//--------------------- .nv.shared._Z11convolutionPiPKiS_iii --------------------------
	.section	.nv.shared._Z11convolutionPiPKiS_iii,"aw",@nobits
	.sectionflags	@""
	.align	4
.nv.shared._Z11convolutionPiPKiS_iii:
	.zero		2320


//--------------------- .nv.constant0._Z16matrixAditionColPiS_S_i --------------------------
	.section	.nv.constant0._Z16matrixAditionColPiS_S_i,"a",@progbits
	.sectionflags	@""
	.align	4
.nv.constant0._Z16matrixAditionColPiS_S_i:
	.zero		924


//--------------------- .nv.constant0._Z11convolutionPiPKiS_iii --------------------------
	.section	.nv.constant0._Z11convolutionPiPKiS_iii,"a",@progbits
	.sectionflags	@""
	.align	4
.nv.constant0._Z11convolutionPiPKiS_iii:
	.zero		932


//--------------------- .nv.constant0._Z27convolution_1D_basic_kernelPiS_S_S_S_S_S_ii --------------------------
	.section	.nv.constant0._Z27convolution_1D_basic_kernelPiS_S_S_S_S_S_ii,"a",@progbits
	.sectionflags	@""
	.align	4
.nv.constant0._Z27convolution_1D_basic_kernelPiS_S_S_S_S_S_ii:
	.zero		960


//--------------------- .nv.constant0._Z16matrixAditionRowPiS_S_i --------------------------
	.section	.nv.constant0._Z16matrixAditionRowPiS_S_i,"a",@progbits
	.sectionflags	@""
	.align	4
.nv.constant0._Z16matrixAditionRowPiS_S_i:
	.zero		924


//--------------------- .nv.constant0._Z13matrixAditionPiS_S_i --------------------------
	.section	.nv.constant0._Z13matrixAditionPiS_S_i,"a",@progbits
	.sectionflags	@""
	.align	4
.nv.constant0._Z13matrixAditionPiS_S_i:
	.zero		924


//--------------------- SYMBOLS --------------------------

	.type		.nv.reservedSmem.offset0,@object
	.size		.nv.reservedSmem.offset0,0x4
	.type		.nv.reservedSmem.cap,@object
	.size		.nv.reservedSmem.cap,0x4
